	.target	sm_90a

	.elftype	@"ET_EXEC"


//--------------------- .note.nv.tkinfo           --------------------------
	.section	.note.nv.tkinfo,"",@"SHT_NOTE"
	.sectionflags	@"SHF_NOTE_NV_TKINFO"
	.tkinfo
        /*0018*/ 	.word	0x00000002
        /*0030*/ 	.string	""
        /*0030*/ 	.string	"ptxas"
        /*0030*/ 	.string	"Cuda compilation tools, release 13.0, V13.0.88"
        /*0030*/ 	.string	"Build cuda_13.0.r13.0/compiler.36424714_0"
        /*0030*/ 	.string	"-arch sm_90a -m 64 "



//--------------------- .note.nv.cuinfo           --------------------------
	.section	.note.nv.cuinfo,"",@"SHT_NOTE"
	.sectionflags	@"SHF_NOTE_NV_CUINFO"
        /*0018*/ 	.short	0x0002
        /*001a*/ 	.short	0x005a
        /*001c*/ 	.short	0x0082
	.zero		2


//--------------------- .nv.info                  --------------------------
	.section	.nv.info,"",@"SHT_CUDA_INFO"
	.align	4


	//----- nvinfo : EIATTR_REGCOUNT
	.align		4
        /*0000*/ 	.byte	0x04, 0x2f
        /*0002*/ 	.short	(.L_12 - .L_11)
	.align		4
.L_11:
        /*0004*/ 	.word	index@(_ZN7cutlass13device_kernelINS_4gemm6kernel13GemmUniversalIN4cute5tupleIJiiiiEEENS1_10collective13CollectiveMmaINS1_37MainloopSm90TmaGmmaWarpSpecializedFP8ILi18ENS5_IJNS4_1CILi1EEESB_SB_EEENS1_35KernelTmaWarpSpecializedCooperativeEEENS5_IJNSA_ILi128EEENSA_ILi64EEESG_EEENS_12float_e4m3_tENS5_IJlSB_lEEESI_SJ_NS4_8TiledMMAINS4_8MMA_AtomIJNS4_4SM904GMMA30MMA_64x64x32_F32E4M3E4M3_SS_TNILNSN_7ScaleInE1ELSP_1EEEEEENS4_6LayoutINS5_IJNSA_ILi2EEESB_SB_EEENS5_IJSB_NSA_ILi0EEESV_EEEEENS5_IJNS4_10UnderscoreESY_SY_EEEEENS4_13SM90_TMA_LOADENS4_14ComposedLayoutINS4_7SwizzleILi2ELi4ELi3EEENS4_18smem_ptr_flag_bitsILi8EEENSS_INS5_IJNSA_ILi8EEESG_EEENS5_IJSG_SB_EEEEEEEvNS4_8identityES11_S1B_vS1C_EENS_8epilogue10collective6detail29Sm90TmaWarpSpecializedAdapterINS1F_15DefaultEpilogueISI_SJ_SJ_NS1E_6thread17LinearCombinationISI_Li1EffLNS1J_9ScaleType4KindE0ELNS_15FloatRoundStyleE2ESI_EENS1_15EpilogueDefaultEEEEEvvEEEEvNT_6ParamsE)
        /*0008*/ 	.word	0x000000a8


	//----- nvinfo : EIATTR_FRAME_SIZE
	.align		4
.L_12:
        /*000c*/ 	.byte	0x04, 0x11
        /*000e*/ 	.short	(.L_14 - .L_13)
	.align		4
.L_13:
        /*0010*/ 	.word	index@(_ZN7cutlass13device_kernelINS_4gemm6kernel13GemmUniversalIN4cute5tupleIJiiiiEEENS1_10collective13CollectiveMmaINS1_37MainloopSm90TmaGmmaWarpSpecializedFP8ILi18ENS5_IJNS4_1CILi1EEESB_SB_EEENS1_35KernelTmaWarpSpecializedCooperativeEEENS5_IJNSA_ILi128EEENSA_ILi64EEESG_EEENS_12float_e4m3_tENS5_IJlSB_lEEESI_SJ_NS4_8TiledMMAINS4_8MMA_AtomIJNS4_4SM904GMMA30MMA_64x64x32_F32E4M3E4M3_SS_TNILNSN_7ScaleInE1ELSP_1EEEEEENS4_6LayoutINS5_IJNSA_ILi2EEESB_SB_EEENS5_IJSB_NSA_ILi0EEESV_EEEEENS5_IJNS4_10UnderscoreESY_SY_EEEEENS4_13SM90_TMA_LOADENS4_14ComposedLayoutINS4_7SwizzleILi2ELi4ELi3EEENS4_18smem_ptr_flag_bitsILi8EEENSS_INS5_IJNSA_ILi8EEESG_EEENS5_IJSG_SB_EEEEEEEvNS4_8identityES11_S1B_vS1C_EENS_8epilogue10collective6detail29Sm90TmaWarpSpecializedAdapterINS1F_15DefaultEpilogueISI_SJ_SJ_NS1E_6thread17LinearCombinationISI_Li1EffLNS1J_9ScaleType4KindE0ELNS_15FloatRoundStyleE2ESI_EENS1_15EpilogueDefaultEEEEEvvEEEEvNT_6ParamsE)
        /*0014*/ 	.word	0x00000000


	//----- nvinfo : EIATTR_MIN_STACK_SIZE
	.align		4
.L_14:
        /*0018*/ 	.byte	0x04, 0x12
        /*001a*/ 	.short	(.L_16 - .L_15)
	.align		4
.L_15:
        /*001c*/ 	.word	index@(_ZN7cutlass13device_kernelINS_4gemm6kernel13GemmUniversalIN4cute5tupleIJiiiiEEENS1_10collective13CollectiveMmaINS1_37MainloopSm90TmaGmmaWarpSpecializedFP8ILi18ENS5_IJNS4_1CILi1EEESB_SB_EEENS1_35KernelTmaWarpSpecializedCooperativeEEENS5_IJNSA_ILi128EEENSA_ILi64EEESG_EEENS_12float_e4m3_tENS5_IJlSB_lEEESI_SJ_NS4_8TiledMMAINS4_8MMA_AtomIJNS4_4SM904GMMA30MMA_64x64x32_F32E4M3E4M3_SS_TNILNSN_7ScaleInE1ELSP_1EEEEEENS4_6LayoutINS5_IJNSA_ILi2EEESB_SB_EEENS5_IJSB_NSA_ILi0EEESV_EEEEENS5_IJNS4_10UnderscoreESY_SY_EEEEENS4_13SM90_TMA_LOADENS4_14ComposedLayoutINS4_7SwizzleILi2ELi4ELi3EEENS4_18smem_ptr_flag_bitsILi8EEENSS_INS5_IJNSA_ILi8EEESG_EEENS5_IJSG_SB_EEEEEEEvNS4_8identityES11_S1B_vS1C_EENS_8epilogue10collective6detail29Sm90TmaWarpSpecializedAdapterINS1F_15DefaultEpilogueISI_SJ_SJ_NS1E_6thread17LinearCombinationISI_Li1EffLNS1J_9ScaleType4KindE0ELNS_15FloatRoundStyleE2ESI_EENS1_15EpilogueDefaultEEEEEvvEEEEvNT_6ParamsE)
        /*0020*/ 	.word	0x00000000
.L_16:


//--------------------- .nv.compat                --------------------------
	.section	.nv.compat,"",@"SHT_CUDA_COMPAT_INFO"
	.align	4
        /*0000*/ 	.byte	0x02, 0x09, 0x01, 0x00, 0x02, 0x02, 0x04, 0x00, 0x02, 0x05, 0x05, 0x00, 0x03, 0x07, 0x01, 0x01
        /*0010*/ 	.byte	0x02, 0x03, 0x01, 0x00, 0x02, 0x06, 0x01, 0x00, 0x04, 0x0b, 0x08, 0x00, 0x00, 0x00, 0x00, 0x00
        /*0020*/ 	.byte	0x00, 0x00, 0x00, 0x00


//--------------------- .nv.info._ZN7cutlass13device_kernelINS_4gemm6kernel13GemmUniversalIN4cute5tupleIJiiiiEEENS1_10collective13CollectiveMmaINS1_37MainloopSm90TmaGmmaWarpSpecializedFP8ILi18ENS5_IJNS4_1CILi1EEESB_SB_EEENS1_35KernelTmaWarpSpecializedCooperativeEEENS5_IJNSA_ILi128EEENSA_ILi64EEESG_EEENS_12float_e4m3_tENS5_IJlSB_lEEESI_SJ_NS4_8TiledMMAINS4_8MMA_AtomIJNS4_4SM904GMMA30MMA_64x64x32_F32E4M3E4M3_SS_TNILNSN_7ScaleInE1ELSP_1EEEEEENS4_6LayoutINS5_IJNSA_ILi2EEESB_SB_EEENS5_IJSB_NSA_ILi0EEESV_EEEEENS5_IJNS4_10UnderscoreESY_SY_EEEEENS4_13SM90_TMA_LOADENS4_14ComposedLayoutINS4_7SwizzleILi2ELi4ELi3EEENS4_18smem_ptr_flag_bitsILi8EEENSS_INS5_IJNSA_ILi8EEESG_EEENS5_IJSG_SB_EEEEEEEvNS4_8identityES11_S1B_vS1C_EENS_8epilogue10collective6detail29Sm90TmaWarpSpecializedAdapterINS1F_15DefaultEpilogueISI_SJ_SJ_NS1E_6thread17LinearCombinationISI_Li1EffLNS1J_9ScaleType4KindE0ELNS_15FloatRoundStyleE2ESI_EENS1_15EpilogueDefaultEEEEEvvEEEEvNT_6ParamsE --------------------------
	.section	.nv.info._ZN7cutlass13device_kernelINS_4gemm6kernel13GemmUniversalIN4cute5tupleIJiiiiEEENS1_10collective13CollectiveMmaINS1_37MainloopSm90TmaGmmaWarpSpecializedFP8ILi18ENS5_IJNS4_1CILi1EEESB_SB_EEENS1_35KernelTmaWarpSpecializedCooperativeEEENS5_IJNSA_ILi128EEENSA_ILi64EEESG_EEENS_12float_e4m3_tENS5_IJlSB_lEEESI_SJ_NS4_8TiledMMAINS4_8MMA_AtomIJNS4_4SM904GMMA30MMA_64x64x32_F32E4M3E4M3_SS_TNILNSN_7ScaleInE1ELSP_1EEEEEENS4_6LayoutINS5_IJNSA_ILi2EEESB_SB_EEENS5_IJSB_NSA_ILi0EEESV_EEEEENS5_IJNS4_10UnderscoreESY_SY_EEEEENS4_13SM90_TMA_LOADENS4_14ComposedLayoutINS4_7SwizzleILi2ELi4ELi3EEENS4_18smem_ptr_flag_bitsILi8EEENSS_INS5_IJNSA_ILi8EEESG_EEENS5_IJSG_SB_EEEEEEEvNS4_8identityES11_S1B_vS1C_EENS_8epilogue10collective6detail29Sm90TmaWarpSpecializedAdapterINS1F_15DefaultEpilogueISI_SJ_SJ_NS1E_6thread17LinearCombinationISI_Li1EffLNS1J_9ScaleType4KindE0ELNS_15FloatRoundStyleE2ESI_EENS1_15EpilogueDefaultEEEEEvvEEEEvNT_6ParamsE,"",@"SHT_CUDA_INFO"
	.sectionflags	@""
	.align	4


	//----- nvinfo : EIATTR_CUDA_API_VERSION
	.align		4
        /*0000*/ 	.byte	0x04, 0x37
        /*0002*/ 	.short	(.L_18 - .L_17)
.L_17:
        /*0004*/ 	.word	0x00000082


	//----- nvinfo : EIATTR_KPARAM_INFO
	.align		4
.L_18:
        /*0008*/ 	.byte	0x04, 0x17
        /*000a*/ 	.short	(.L_20 - .L_19)
.L_19:
        /*000c*/ 	.word	0x00000000
        /*0010*/ 	.short	0x0000
        /*0012*/ 	.short	0x0070
        /*0014*/ 	.byte	0x00, 0xf0, 0x01, 0x10


	//----- nvinfo : EIATTR_SPARSE_MMA_MASK
	.align		4
.L_20:
        /*0018*/ 	.byte	0x03, 0x50
        /*001a*/ 	.short	0x0000


	//----- nvinfo : EIATTR_MAXREG_COUNT
	.align		4
        /*001c*/ 	.byte	0x03, 0x1b
        /*001e*/ 	.short	0x00a8


	//----- nvinfo : EIATTR_NUM_BARRIERS
	.align		4
        /*0020*/ 	.byte	0x02, 0x4c
        /*0022*/ 	.byte	0x01
	.zero		1


	//----- nvinfo : EIATTR_MERCURY_ISA_VERSION
	.align		4
        /*0024*/ 	.byte	0x03, 0x5f
        /*0026*/ 	.short	0x0101


	//----- nvinfo : EIATTR_INT_WARP_WIDE_INSTR_OFFSETS
	.align		4
        /*0028*/ 	.byte	0x04, 0x31
        /*002a*/ 	.short	(.L_22 - .L_21)


	//   ....[0]....
.L_21:
        /*002c*/ 	.word	0x00000590


	//   ....[1]....
        /*0030*/ 	.word	0x000005a0


	//   ....[2]....
        /*0034*/ 	.word	0x000006b0


	//----- nvinfo : EIATTR_COOP_GROUP_MASK_REGIDS
	.align		4
.L_22:
        /*0038*/ 	.byte	0x04, 0x29
        /*003a*/ 	.short	(.L_24 - .L_23)


	//   ....[0]....
.L_23:
        /*003c*/ 	.word	0xffffffff


	//   ....[1]....
        /*0040*/ 	.word	0xffffffff


	//   ....[2]....
        /*0044*/ 	.word	0xffffffff


	//   ....[3]....
        /*0048*/ 	.word	0xffffffff


	//   ....[4]....
        /*004c*/ 	.word	0xffffffff


	//----- nvinfo : EIATTR_COOP_GROUP_INSTR_OFFSETS
	.align		4
.L_24:
        /*0050*/ 	.byte	0x04, 0x28
        /*0052*/ 	.short	(.L_26 - .L_25)


	//   ....[0]....
.L_25:
        /*0054*/ 	.word	0x00000060


	//   ....[1]....
        /*0058*/ 	.word	0x00000070


	//   ....[2]....
        /*005c*/ 	.word	0x00000130


	//   ....[3]....
        /*0060*/ 	.word	0x000004b0


	//   ....[4]....
        /*0064*/ 	.word	0x000011d0


	//----- nvinfo : EIATTR_REG_RECONFIG
	.align		4
.L_26:
        /*0068*/ 	.byte	0x01, 0x54
	.zero		2


	//----- nvinfo : EIATTR_MBARRIER_INSTR_OFFSETS
	.align		4
        /*006c*/ 	.byte	0x04, 0x39
        /*006e*/ 	.short	(.L_28 - .L_27)


	//   ....[0]....
.L_27:
        /*0070*/ 	.word	0x00000250
        /*0074*/ 	.word	0x000000ff
        /*0078*/ 	.word	0x00000000
        /*007c*/ 	.short	0x0100
        /*007e*/ 	.byte	0x08
	.zero		1


	//   ....[1]....
        /*0080*/ 	.word	0x00000260
        /*0084*/ 	.word	0x000000ff
        /*0088*/ 	.word	0x00000090
        /*008c*/ 	.short	0x0100
        /*008e*/ 	.byte	0x08
	.zero		1


	//   ....[2]....
        /*0090*/ 	.word	0x00000270
        /*0094*/ 	.word	0x000000ff
        /*0098*/ 	.word	0x00000008
        /*009c*/ 	.short	0x0100
        /*009e*/ 	.byte	0x08
	.zero		1


	//   ....[3]....
        /*00a0*/ 	.word	0x00000280
        /*00a4*/ 	.word	0x000000ff
        /*00a8*/ 	.word	0x00000098
        /*00ac*/ 	.short	0x0100
        /*00ae*/ 	.byte	0x08
	.zero		1


	//   ....[4]....
        /*00b0*/ 	.word	0x00000290
        /*00b4*/ 	.word	0x000000ff
        /*00b8*/ 	.word	0x00000010
        /*00bc*/ 	.short	0x0100
        /*00be*/ 	.byte	0x08
	.zero		1


	//   ....[5]....
        /*00c0*/ 	.word	0x000002a0
        /*00c4*/ 	.word	0x000000ff
        /*00c8*/ 	.word	0x000000a0
        /*00cc*/ 	.short	0x0100
        /*00ce*/ 	.byte	0x08
	.zero		1


	//   ....[6]....
        /*00d0*/ 	.word	0x000002b0
        /*00d4*/ 	.word	0x000000ff
        /*00d8*/ 	.word	0x00000018
        /*00dc*/ 	.short	0x0100
        /*00de*/ 	.byte	0x08
	.zero		1


	//   ....[7]....
        /*00e0*/ 	.word	0x000002c0
        /*00e4*/ 	.word	0x000000ff
        /*00e8*/ 	.word	0x000000a8
        /*00ec*/ 	.short	0x0100
        /*00ee*/ 	.byte	0x08
	.zero		1


	//   ....[8]....
        /*00f0*/ 	.word	0x000002d0
        /*00f4*/ 	.word	0x000000ff
        /*00f8*/ 	.word	0x00000020
        /*00fc*/ 	.short	0x0100
        /*00fe*/ 	.byte	0x08
	.zero		1


	//   ....[9]....
        /*0100*/ 	.word	0x000002e0
        /*0104*/ 	.word	0x000000ff
        /*0108*/ 	.word	0x000000b0
        /*010c*/ 	.short	0x0100
        /*010e*/ 	.byte	0x08
	.zero		1


	//   ....[10]....
        /*0110*/ 	.word	0x000002f0
        /*0114*/ 	.word	0x000000ff
        /*0118*/ 	.word	0x00000028
        /*011c*/ 	.short	0x0100
        /*011e*/ 	.byte	0x08
	.zero		1


	//   ....[11]....
        /*0120*/ 	.word	0x00000300
        /*0124*/ 	.word	0x000000ff
        /*0128*/ 	.word	0x000000b8
        /*012c*/ 	.short	0x0100
        /*012e*/ 	.byte	0x08
	.zero		1


	//   ....[12]....
        /*0130*/ 	.word	0x00000310
        /*0134*/ 	.word	0x000000ff
        /*0138*/ 	.word	0x00000030
        /*013c*/ 	.short	0x0100
        /*013e*/ 	.byte	0x08
	.zero		1


	//   ....[13]....
        /*0140*/ 	.word	0x00000320
        /*0144*/ 	.word	0x000000ff
        /*0148*/ 	.word	0x000000c0
        /*014c*/ 	.short	0x0100
        /*014e*/ 	.byte	0x08
	.zero		1


	//   ....[14]....
        /*0150*/ 	.word	0x00000330
        /*0154*/ 	.word	0x000000ff
        /*0158*/ 	.word	0x00000038
        /*015c*/ 	.short	0x0100
        /*015e*/ 	.byte	0x08
	.zero		1


	//   ....[15]....
        /*0160*/ 	.word	0x00000340
        /*0164*/ 	.word	0x000000ff
        /*0168*/ 	.word	0x000000c8
        /*016c*/ 	.short	0x0100
        /*016e*/ 	.byte	0x08
	.zero		1


	//   ....[16]....
        /*0170*/ 	.word	0x00000350
        /*0174*/ 	.word	0x000000ff
        /*0178*/ 	.word	0x00000040
        /*017c*/ 	.short	0x0100
        /*017e*/ 	.byte	0x08
	.zero		1


	//   ....[17]....
        /*0180*/ 	.word	0x00000360
        /*0184*/ 	.word	0x000000ff
        /*0188*/ 	.word	0x000000d0
        /*018c*/ 	.short	0x0100
        /*018e*/ 	.byte	0x08
	.zero		1


	//   ....[18]....
        /*0190*/ 	.word	0x00000370
        /*0194*/ 	.word	0x000000ff
        /*0198*/ 	.word	0x00000048
        /*019c*/ 	.short	0x0100
        /*019e*/ 	.byte	0x08
	.zero		1


	//   ....[19]....
        /*01a0*/ 	.word	0x00000380
        /*01a4*/ 	.word	0x000000ff
        /*01a8*/ 	.word	0x000000d8
        /*01ac*/ 	.short	0x0100
        /*01ae*/ 	.byte	0x08
	.zero		1


	//   ....[20]....
        /*01b0*/ 	.word	0x00000390
        /*01b4*/ 	.word	0x000000ff
        /*01b8*/ 	.word	0x00000050
        /*01bc*/ 	.short	0x0100
        /*01be*/ 	.byte	0x08
	.zero		1


	//   ....[21]....
        /*01c0*/ 	.word	0x000003a0
        /*01c4*/ 	.word	0x000000ff
        /*01c8*/ 	.word	0x000000e0
        /*01cc*/ 	.short	0x0100
        /*01ce*/ 	.byte	0x08
	.zero		1


	//   ....[22]....
        /*01d0*/ 	.word	0x000003b0
        /*01d4*/ 	.word	0x000000ff
        /*01d8*/ 	.word	0x00000058
        /*01dc*/ 	.short	0x0100
        /*01de*/ 	.byte	0x08
	.zero		1


	//   ....[23]....
        /*01e0*/ 	.word	0x000003c0
        /*01e4*/ 	.word	0x000000ff
        /*01e8*/ 	.word	0x000000e8
        /*01ec*/ 	.short	0x0100
        /*01ee*/ 	.byte	0x08
	.zero		1


	//   ....[24]....
        /*01f0*/ 	.word	0x000003d0
        /*01f4*/ 	.word	0x000000ff
        /*01f8*/ 	.word	0x00000060
        /*01fc*/ 	.short	0x0100
        /*01fe*/ 	.byte	0x08
	.zero		1


	//   ....[25]....
        /*0200*/ 	.word	0x000003e0
        /*0204*/ 	.word	0x000000ff
        /*0208*/ 	.word	0x000000f0
        /*020c*/ 	.short	0x0100
        /*020e*/ 	.byte	0x08
	.zero		1


	//   ....[26]....
        /*0210*/ 	.word	0x000003f0
        /*0214*/ 	.word	0x000000ff
        /*0218*/ 	.word	0x00000068
        /*021c*/ 	.short	0x0100
        /*021e*/ 	.byte	0x08
	.zero		1


	//   ....[27]....
        /*0220*/ 	.word	0x00000400
        /*0224*/ 	.word	0x000000ff
        /*0228*/ 	.word	0x000000f8
        /*022c*/ 	.short	0x0100
        /*022e*/ 	.byte	0x08
	.zero		1


	//   ....[28]....
        /*0230*/ 	.word	0x00000410
        /*0234*/ 	.word	0x000000ff
        /*0238*/ 	.word	0x00000070
        /*023c*/ 	.short	0x0100
        /*023e*/ 	.byte	0x08
	.zero		1


	//   ....[29]....
        /*0240*/ 	.word	0x00000420
        /*0244*/ 	.word	0x000000ff
        /*0248*/ 	.word	0x00000100
        /*024c*/ 	.short	0x0100
        /*024e*/ 	.byte	0x08
	.zero		1


	//   ....[30]....
        /*0250*/ 	.word	0x00000430
        /*0254*/ 	.word	0x000000ff
        /*0258*/ 	.word	0x00000078
        /*025c*/ 	.short	0x0100
        /*025e*/ 	.byte	0x08
	.zero		1


	//   ....[31]....
        /*0260*/ 	.word	0x00000440
        /*0264*/ 	.word	0x000000ff
        /*0268*/ 	.word	0x00000108
        /*026c*/ 	.short	0x0100
        /*026e*/ 	.byte	0x08
	.zero		1


	//   ....[32]....
        /*0270*/ 	.word	0x00000450
        /*0274*/ 	.word	0x000000ff
        /*0278*/ 	.word	0x00000080
        /*027c*/ 	.short	0x0100
        /*027e*/ 	.byte	0x08
	.zero		1


	//   ....[33]....
        /*0280*/ 	.word	0x00000460
        /*0284*/ 	.word	0x000000ff
        /*0288*/ 	.word	0x00000110
        /*028c*/ 	.short	0x0100
        /*028e*/ 	.byte	0x08
	.zero		1


	//   ....[34]....
        /*0290*/ 	.word	0x00000470
        /*0294*/ 	.word	0x000000ff
        /*0298*/ 	.word	0x00000088
        /*029c*/ 	.short	0x0100
        /*029e*/ 	.byte	0x08
	.zero		1


	//   ....[35]....
        /*02a0*/ 	.word	0x00000480
        /*02a4*/ 	.word	0x000000ff
        /*02a8*/ 	.word	0x00000118
        /*02ac*/ 	.short	0x0100
        /*02ae*/ 	.byte	0x08
	.zero		1


	//   ....[36]....
        /*02b0*/ 	.word	0x00000720
        /*02b4*/ 	.word	0x000000ff
        /*02b8*/ 	.word	0x00000130
        /*02bc*/ 	.short	0x0100
        /*02be*/ 	.byte	0x06
	.zero		1


	//   ....[37]....
        /*02c0*/ 	.word	0x00000780
        /*02c4*/ 	.word	0x000000ff
        /*02c8*/ 	.word	0x00000138
        /*02cc*/ 	.short	0x0100
        /*02ce*/ 	.byte	0x06
	.zero		1


	//   ....[38]....
        /*02d0*/ 	.word	0x00001500
        /*02d4*/ 	.word	0x000000ff
        /*02d8*/ 	.word	0x00000000
        /*02dc*/ 	.short	0x010a
        /*02de*/ 	.byte	0x06
	.zero		1


	//   ....[39]....
        /*02e0*/ 	.word	0x00001540
        /*02e4*/ 	.word	0x000000ff
        /*02e8*/ 	.word	0x00000000
        /*02ec*/ 	.short	0x010a
        /*02ee*/ 	.byte	0x06
	.zero		1


	//   ....[40]....
        /*02f0*/ 	.word	0x00001b70
        /*02f4*/ 	.word	0x000000ff
        /*02f8*/ 	.word	0x00000000
        /*02fc*/ 	.short	0x010a
        /*02fe*/ 	.byte	0x0c
	.zero		1


	//   ....[41]....
        /*0300*/ 	.word	0x00001bb0
        /*0304*/ 	.word	0x000000ff
        /*0308*/ 	.word	0x00000000
        /*030c*/ 	.short	0x010a
        /*030e*/ 	.byte	0x0c
	.zero		1


	//   ....[42]....
        /*0310*/ 	.word	0x00001fe0
        /*0314*/ 	.word	0x000000ff
        /*0318*/ 	.word	0x00000000
        /*031c*/ 	.short	0x0101
        /*031e*/ 	.byte	0x08
	.zero		1


	//   ....[43]....
        /*0320*/ 	.word	0x00002430
        /*0324*/ 	.word	0x000000ff
        /*0328*/ 	.word	0x00000000
        /*032c*/ 	.short	0x0101
        /*032e*/ 	.byte	0x08
	.zero		1


	//   ....[44]....
        /*0330*/ 	.word	0x00005dd0
        /*0334*/ 	.word	0x00000012
        /*0338*/ 	.word	0x00000090
        /*033c*/ 	.short	0x010a
        /*033e*/ 	.byte	0x3f
	.zero		1


	//   ....[45]....
        /*0340*/ 	.word	0x00006160
        /*0344*/ 	.word	0x00000007
        /*0348*/ 	.word	0x00000138
        /*034c*/ 	.short	0x0101
        /*034e*/ 	.byte	0x3f
	.zero		1


	//   ....[46]....
        /*0350*/ 	.word	0x000068a0
        /*0354*/ 	.word	0x00000005
        /*0358*/ 	.word	0x00000000
        /*035c*/ 	.short	0x010a
        /*035e*/ 	.byte	0x3f
	.zero		1


	//   ....[47]....
        /*0360*/ 	.word	0x00006920
        /*0364*/ 	.word	0x00000007
        /*0368*/ 	.word	0x00000000
        /*036c*/ 	.short	0x010a
        /*036e*/ 	.byte	0x3f
	.zero		1


	//   ....[48]....
        /*0370*/ 	.word	0x000069b0
        /*0374*/ 	.word	0x00000006
        /*0378*/ 	.word	0x00000000
        /*037c*/ 	.short	0x010a
        /*037e*/ 	.byte	0x3f
	.zero		1


	//   ....[49]....
        /*0380*/ 	.word	0x00006a40
        /*0384*/ 	.word	0x00000009
        /*0388*/ 	.word	0x00000000
        /*038c*/ 	.short	0x010a
        /*038e*/ 	.byte	0x3f
	.zero		1


	//   ....[50]....
        /*0390*/ 	.word	0x00006ad0
        /*0394*/ 	.word	0x00000006
        /*0398*/ 	.word	0x00000000
        /*039c*/ 	.short	0x010a
        /*039e*/ 	.byte	0x3f
	.zero		1


	//   ....[51]....
        /*03a0*/ 	.word	0x00006b60
        /*03a4*/ 	.word	0x00000009
        /*03a8*/ 	.word	0x00000000
        /*03ac*/ 	.short	0x010a
        /*03ae*/ 	.byte	0x3f
	.zero		1


	//   ....[52]....
        /*03b0*/ 	.word	0x00006bf0
        /*03b4*/ 	.word	0x00000006
        /*03b8*/ 	.word	0x00000000
        /*03bc*/ 	.short	0x010a
        /*03be*/ 	.byte	0x3f
	.zero		1


	//   ....[53]....
        /*03c0*/ 	.word	0x00006c80
        /*03c4*/ 	.word	0x00000009
        /*03c8*/ 	.word	0x00000000
        /*03cc*/ 	.short	0x010a
        /*03ce*/ 	.byte	0x3f
	.zero		1


	//   ....[54]....
        /*03d0*/ 	.word	0x00006d10
        /*03d4*/ 	.word	0x00000006
        /*03d8*/ 	.word	0x00000000
        /*03dc*/ 	.short	0x010a
        /*03de*/ 	.byte	0x3f
	.zero		1


	//   ....[55]....
        /*03e0*/ 	.word	0x00006da0
        /*03e4*/ 	.word	0x00000009
        /*03e8*/ 	.word	0x00000000
        /*03ec*/ 	.short	0x010a
        /*03ee*/ 	.byte	0x3f
	.zero		1


	//   ....[56]....
        /*03f0*/ 	.word	0x00006e30
        /*03f4*/ 	.word	0x00000006
        /*03f8*/ 	.word	0x00000000
        /*03fc*/ 	.short	0x010a
        /*03fe*/ 	.byte	0x3f
	.zero		1


	//   ....[57]....
        /*0400*/ 	.word	0x00006ec0
        /*0404*/ 	.word	0x00000009
        /*0408*/ 	.word	0x00000000
        /*040c*/ 	.short	0x010a
        /*040e*/ 	.byte	0x3f
	.zero		1


	//   ....[58]....
        /*0410*/ 	.word	0x00006f50
        /*0414*/ 	.word	0x00000006
        /*0418*/ 	.word	0x00000000
        /*041c*/ 	.short	0x010a
        /*041e*/ 	.byte	0x3f
	.zero		1


	//   ....[59]....
        /*0420*/ 	.word	0x00006fe0
        /*0424*/ 	.word	0x00000009
        /*0428*/ 	.word	0x00000000
        /*042c*/ 	.short	0x010a
        /*042e*/ 	.byte	0x3f
	.zero		1


	//   ....[60]....
        /*0430*/ 	.word	0x00007070
        /*0434*/ 	.word	0x00000006
        /*0438*/ 	.word	0x00000000
        /*043c*/ 	.short	0x010a
        /*043e*/ 	.byte	0x3f
	.zero		1


	//   ....[61]....
        /*0440*/ 	.word	0x00007100
        /*0444*/ 	.word	0x00000009
        /*0448*/ 	.word	0x00000000
        /*044c*/ 	.short	0x010a
        /*044e*/ 	.byte	0x3f
	.zero		1


	//   ....[62]....
        /*0450*/ 	.word	0x00007190
        /*0454*/ 	.word	0x00000006
        /*0458*/ 	.word	0x00000000
        /*045c*/ 	.short	0x010a
        /*045e*/ 	.byte	0x3f
	.zero		1


	//   ....[63]....
        /*0460*/ 	.word	0x00007220
        /*0464*/ 	.word	0x00000003
        /*0468*/ 	.word	0x00000000
        /*046c*/ 	.short	0x010a
        /*046e*/ 	.byte	0x3f
	.zero		1


	//   ....[64]....
        /*0470*/ 	.word	0x00007290
        /*0474*/ 	.word	0x00000007
        /*0478*/ 	.word	0x00000000
        /*047c*/ 	.short	0x010a
        /*047e*/ 	.byte	0x3f
	.zero		1


	//   ....[65]....
        /*0480*/ 	.word	0x000072f0
        /*0484*/ 	.word	0x00000008
        /*0488*/ 	.word	0x00000000
        /*048c*/ 	.short	0x010a
        /*048e*/ 	.byte	0x3f
	.zero		1


	//   ....[66]....
        /*0490*/ 	.word	0x000073c0
        /*0494*/ 	.word	0x00000012
        /*0498*/ 	.word	0x00000090
        /*049c*/ 	.short	0x010a
        /*049e*/ 	.byte	0x3f
	.zero		1


	//   ....[67]....
        /*04a0*/ 	.word	0x000074a0
        /*04a4*/ 	.word	0x00000005
        /*04a8*/ 	.word	0x00000000
        /*04ac*/ 	.short	0x010a
        /*04ae*/ 	.byte	0x3f
	.zero		1


	//   ....[68]....
        /*04b0*/ 	.word	0x000074f0
        /*04b4*/ 	.word	0x00000007
        /*04b8*/ 	.word	0x00000000
        /*04bc*/ 	.short	0x010a
        /*04be*/ 	.byte	0x3f
	.zero		1


	//   ....[69]....
        /*04c0*/ 	.word	0x00007540
        /*04c4*/ 	.word	0x00000006
        /*04c8*/ 	.word	0x00000000
        /*04cc*/ 	.short	0x010a
        /*04ce*/ 	.byte	0x3f
	.zero		1


	//   ....[70]....
        /*04d0*/ 	.word	0x00007590
        /*04d4*/ 	.word	0x00000009
        /*04d8*/ 	.word	0x00000000
        /*04dc*/ 	.short	0x010a
        /*04de*/ 	.byte	0x3f
	.zero		1


	//   ....[71]....
        /*04e0*/ 	.word	0x000075e0
        /*04e4*/ 	.word	0x00000006
        /*04e8*/ 	.word	0x00000000
        /*04ec*/ 	.short	0x010a
        /*04ee*/ 	.byte	0x3f
	.zero		1


	//   ....[72]....
        /*04f0*/ 	.word	0x00007630
        /*04f4*/ 	.word	0x00000009
        /*04f8*/ 	.word	0x00000000
        /*04fc*/ 	.short	0x010a
        /*04fe*/ 	.byte	0x3f
	.zero		1


	//   ....[73]....
        /*0500*/ 	.word	0x00007680
        /*0504*/ 	.word	0x00000006
        /*0508*/ 	.word	0x00000000
        /*050c*/ 	.short	0x010a
        /*050e*/ 	.byte	0x3f
	.zero		1


	//   ....[74]....
        /*0510*/ 	.word	0x000076d0
        /*0514*/ 	.word	0x00000009
        /*0518*/ 	.word	0x00000000
        /*051c*/ 	.short	0x010a
        /*051e*/ 	.byte	0x3f
	.zero		1


	//   ....[75]....
        /*0520*/ 	.word	0x00007720
        /*0524*/ 	.word	0x00000006
        /*0528*/ 	.word	0x00000000
        /*052c*/ 	.short	0x010a
        /*052e*/ 	.byte	0x3f
	.zero		1


	//   ....[76]....
        /*0530*/ 	.word	0x00007770
        /*0534*/ 	.word	0x00000009
        /*0538*/ 	.word	0x00000000
        /*053c*/ 	.short	0x010a
        /*053e*/ 	.byte	0x3f
	.zero		1


	//   ....[77]....
        /*0540*/ 	.word	0x000077c0
        /*0544*/ 	.word	0x00000006
        /*0548*/ 	.word	0x00000000
        /*054c*/ 	.short	0x010a
        /*054e*/ 	.byte	0x3f
	.zero		1


	//   ....[78]....
        /*0550*/ 	.word	0x00007810
        /*0554*/ 	.word	0x00000009
        /*0558*/ 	.word	0x00000000
        /*055c*/ 	.short	0x010a
        /*055e*/ 	.byte	0x3f
	.zero		1


	//   ....[79]....
        /*0560*/ 	.word	0x00007860
        /*0564*/ 	.word	0x00000006
        /*0568*/ 	.word	0x00000000
        /*056c*/ 	.short	0x010a
        /*056e*/ 	.byte	0x3f
	.zero		1


	//   ....[80]....
        /*0570*/ 	.word	0x000078b0
        /*0574*/ 	.word	0x00000009
        /*0578*/ 	.word	0x00000000
        /*057c*/ 	.short	0x010a
        /*057e*/ 	.byte	0x3f
	.zero		1


	//   ....[81]....
        /*0580*/ 	.word	0x00007900
        /*0584*/ 	.word	0x00000006
        /*0588*/ 	.word	0x00000000
        /*058c*/ 	.short	0x010a
        /*058e*/ 	.byte	0x3f
	.zero		1


	//   ....[82]....
        /*0590*/ 	.word	0x00007950
        /*0594*/ 	.word	0x00000009
        /*0598*/ 	.word	0x00000000
        /*059c*/ 	.short	0x010a
        /*059e*/ 	.byte	0x3f
	.zero		1


	//   ....[83]....
        /*05a0*/ 	.word	0x000079a0
        /*05a4*/ 	.word	0x00000006
        /*05a8*/ 	.word	0x00000000
        /*05ac*/ 	.short	0x010a
        /*05ae*/ 	.byte	0x3f
	.zero		1


	//----- nvinfo : EIATTR_NUM_MBARRIERS
	.align		4
.L_28:
        /*05b0*/ 	.byte	0x03, 0x38
        /*05b2*/ 	.short	0x0026


	//----- nvinfo : EIATTR_EXIT_INSTR_OFFSETS
	.align		4
        /*05b4*/ 	.byte	0x04, 0x1c
        /*05b6*/ 	.short	(.L_30 - .L_29)


	//   ....[0]....
.L_29:
        /*05b8*/ 	.word	0x000007d0


	//   ....[1]....
        /*05bc*/ 	.word	0x000010a0


	//   ....[2]....
        /*05c0*/ 	.word	0x00005430


	//   ....[3]....
        /*05c4*/ 	.word	0x00005a70


	//   ....[4]....
        /*05c8*/ 	.word	0x00007270


	//----- nvinfo : EIATTR_MAX_THREADS
	.align		4
.L_30:
        /*05cc*/ 	.byte	0x04, 0x05
        /*05ce*/ 	.short	(.L_32 - .L_31)
.L_31:
        /*05d0*/ 	.word	0x00000180
        /*05d4*/ 	.word	0x00000001
        /*05d8*/ 	.word	0x00000001


	//----- nvinfo : EIATTR_CRS_STACK_SIZE
	.align		4
.L_32:
        /*05dc*/ 	.byte	0x04, 0x1e
        /*05de*/ 	.short	(.L_34 - .L_33)
.L_33:
        /*05e0*/ 	.word	0x00000000


	//----- nvinfo : EIATTR_CBANK_PARAM_SIZE
	.align		4
.L_34:
        /*05e4*/ 	.byte	0x03, 0x19
        /*05e6*/ 	.short	0x0470


	//----- nvinfo : EIATTR_PARAM_CBANK
	.align		4
        /*05e8*/ 	.byte	0x04, 0x0a
        /*05ea*/ 	.short	(.L_36 - .L_35)
	.align		4
.L_35:
        /*05ec*/ 	.word	index@(.nv.constant0._ZN7cutlass13device_kernelINS_4gemm6kernel13GemmUniversalIN4cute5tupleIJiiiiEEENS1_10collective13CollectiveMmaINS1_37MainloopSm90TmaGmmaWarpSpecializedFP8ILi18ENS5_IJNS4_1CILi1EEESB_SB_EEENS1_35KernelTmaWarpSpecializedCooperativeEEENS5_IJNSA_ILi128EEENSA_ILi64EEESG_EEENS_12float_e4m3_tENS5_IJlSB_lEEESI_SJ_NS4_8TiledMMAINS4_8MMA_AtomIJNS4_4SM904GMMA30MMA_64x64x32_F32E4M3E4M3_SS_TNILNSN_7ScaleInE1ELSP_1EEEEEENS4_6LayoutINS5_IJNSA_ILi2EEESB_SB_EEENS5_IJSB_NSA_ILi0EEESV_EEEEENS5_IJNS4_10UnderscoreESY_SY_EEEEENS4_13SM90_TMA_LOADENS4_14ComposedLayoutINS4_7SwizzleILi2ELi4ELi3EEENS4_18smem_ptr_flag_bitsILi8EEENSS_INS5_IJNSA_ILi8EEESG_EEENS5_IJSG_SB_EEEEEEEvNS4_8identityES11_S1B_vS1C_EENS_8epilogue10collective6detail29Sm90TmaWarpSpecializedAdapterINS1F_15DefaultEpilogueISI_SJ_SJ_NS1E_6thread17LinearCombinationISI_Li1EffLNS1J_9ScaleType4KindE0ELNS_15FloatRoundStyleE2ESI_EENS1_15EpilogueDefaultEEEEEvvEEEEvNT_6ParamsE)
        /*05f0*/ 	.short	0x0210
        /*05f2*/ 	.short	0x0470


	//----- nvinfo : EIATTR_SW_WAR
	.align		4
.L_36:
        /*05f4*/ 	.byte	0x04, 0x36
        /*05f6*/ 	.short	(.L_38 - .L_37)
.L_37:
        /*05f8*/ 	.word	0x00000008
.L_38:


//--------------------- .nv.callgraph             --------------------------
	.section	.nv.callgraph,"",@"SHT_CUDA_CALLGRAPH"
	.align	4
	.sectionentsize	8
	.align		4
        /*0000*/ 	.word	0x00000000
	.align		4
        /*0004*/ 	.word	0xffffffff
	.align		4
        /*0008*/ 	.word	0x00000000
	.align		4
        /*000c*/ 	.word	0xfffffffe
	.align		4
        /*0010*/ 	.word	0x00000000
	.align		4
        /*0014*/ 	.word	0xfffffffd
	.align		4
        /*0018*/ 	.word	0x00000000
	.align		4
        /*001c*/ 	.word	0xfffffffc


//--------------------- .nv.constant4             --------------------------
	.section	.nv.constant4,"a",@progbits
	.align	8
	.align		8
.nv.constant4:
        /*0000*/ 	.dword	_ZN40_INTERNAL_2c408e09_4_k_cu_31d650d6_262584cuda3std3__45__cpo5beginE
	.align		8
        /*0008*/ 	.dword	_ZN40_INTERNAL_2c408e09_4_k_cu_31d650d6_262584cuda3std3__45__cpo3endE
	.align		8
        /*0010*/ 	.dword	_ZN40_INTERNAL_2c408e09_4_k_cu_31d650d6_262584cuda3std3__45__cpo6cbeginE
	.align		8
        /*0018*/ 	.dword	_ZN40_INTERNAL_2c408e09_4_k_cu_31d650d6_262584cuda3std3__45__cpo4cendE
	.align		8
        /*0020*/ 	.dword	_ZN40_INTERNAL_2c408e09_4_k_cu_31d650d6_262584cuda3std3__442_GLOBAL__N__2c408e09_4_k_cu_31d650d6_262586ignoreE
	.align		8
        /*0028*/ 	.dword	_ZN40_INTERNAL_2c408e09_4_k_cu_31d650d6_262584cuda3std3__419piecewise_constructE
	.align		8
        /*0030*/ 	.dword	_ZN40_INTERNAL_2c408e09_4_k_cu_31d650d6_262584cuda3std3__48in_placeE
	.align		8
        /*0038*/ 	.dword	_ZN40_INTERNAL_2c408e09_4_k_cu_31d650d6_262584cuda3std6ranges3__45__cpo4swapE
	.align		8
        /*0040*/ 	.dword	_ZN40_INTERNAL_2c408e09_4_k_cu_31d650d6_262584cuda3std6ranges3__45__cpo9iter_moveE
	.align		8
        /*0048*/ 	.dword	_ZN40_INTERNAL_2c408e09_4_k_cu_31d650d6_262584cute7productE
	.align		8
        /*0050*/ 	.dword	_ZN40_INTERNAL_2c408e09_4_k_cu_31d650d6_262584cute1_E


//--------------------- .text._ZN7cutlass13device_kernelINS_4gemm6kernel13GemmUniversalIN4cute5tupleIJiiiiEEENS1_10collective13CollectiveMmaINS1_37MainloopSm90TmaGmmaWarpSpecializedFP8ILi18ENS5_IJNS4_1CILi1EEESB_SB_EEENS1_35KernelTmaWarpSpecializedCooperativeEEENS5_IJNSA_ILi128EEENSA_ILi64EEESG_EEENS_12float_e4m3_tENS5_IJlSB_lEEESI_SJ_NS4_8TiledMMAINS4_8MMA_AtomIJNS4_4SM904GMMA30MMA_64x64x32_F32E4M3E4M3_SS_TNILNSN_7ScaleInE1ELSP_1EEEEEENS4_6LayoutINS5_IJNSA_ILi2EEESB_SB_EEENS5_IJSB_NSA_ILi0EEESV_EEEEENS5_IJNS4_10UnderscoreESY_SY_EEEEENS4_13SM90_TMA_LOADENS4_14ComposedLayoutINS4_7SwizzleILi2ELi4ELi3EEENS4_18smem_ptr_flag_bitsILi8EEENSS_INS5_IJNSA_ILi8EEESG_EEENS5_IJSG_SB_EEEEEEEvNS4_8identityES11_S1B_vS1C_EENS_8epilogue10collective6detail29Sm90TmaWarpSpecializedAdapterINS1F_15DefaultEpilogueISI_SJ_SJ_NS1E_6thread17LinearCombinationISI_Li1EffLNS1J_9ScaleType4KindE0ELNS_15FloatRoundStyleE2ESI_EENS1_15EpilogueDefaultEEEEEvvEEEEvNT_6ParamsE --------------------------
	.section	.text._ZN7cutlass13device_kernelINS_4gemm6kernel13GemmUniversalIN4cute5tupleIJiiiiEEENS1_10collective13CollectiveMmaINS1_37MainloopSm90TmaGmmaWarpSpecializedFP8ILi18ENS5_IJNS4_1CILi1EEESB_SB_EEENS1_35KernelTmaWarpSpecializedCooperativeEEENS5_IJNSA_ILi128EEENSA_ILi64EEESG_EEENS_12float_e4m3_tENS5_IJlSB_lEEESI_SJ_NS4_8TiledMMAINS4_8MMA_AtomIJNS4_4SM904GMMA30MMA_64x64x32_F32E4M3E4M3_SS_TNILNSN_7ScaleInE1ELSP_1EEEEEENS4_6LayoutINS5_IJNSA_ILi2EEESB_SB_EEENS5_IJSB_NSA_ILi0EEESV_EEEEENS5_IJNS4_10UnderscoreESY_SY_EEEEENS4_13SM90_TMA_LOADENS4_14ComposedLayoutINS4_7SwizzleILi2ELi4ELi3EEENS4_18smem_ptr_flag_bitsILi8EEENSS_INS5_IJNSA_ILi8EEESG_EEENS5_IJSG_SB_EEEEEEEvNS4_8identityES11_S1B_vS1C_EENS_8epilogue10collective6detail29Sm90TmaWarpSpecializedAdapterINS1F_15DefaultEpilogueISI_SJ_SJ_NS1E_6thread17LinearCombinationISI_Li1EffLNS1J_9ScaleType4KindE0ELNS_15FloatRoundStyleE2ESI_EENS1_15EpilogueDefaultEEEEEvvEEEEvNT_6ParamsE,"ax",@progbits
	.align	128
.text._ZN7cutlass13device_kernelINS_4gemm6kernel13GemmUniversalIN4cute5tupleIJiiiiEEENS1_10collective13CollectiveMmaINS1_37MainloopSm90TmaGmmaWarpSpecializedFP8ILi18ENS5_IJNS4_1CILi1EEESB_SB_EEENS1_35KernelTmaWarpSpecializedCooperativeEEENS5_IJNSA_ILi128EEENSA_ILi64EEESG_EEENS_12float_e4m3_tENS5_IJlSB_lEEESI_SJ_NS4_8TiledMMAINS4_8MMA_AtomIJNS4_4SM904GMMA30MMA_64x64x32_F32E4M3E4M3_SS_TNILNSN_7ScaleInE1ELSP_1EEEEEENS4_6LayoutINS5_IJNSA_ILi2EEESB_SB_EEENS5_IJSB_NSA_ILi0EEESV_EEEEENS5_IJNS4_10UnderscoreESY_SY_EEEEENS4_13SM90_TMA_LOADENS4_14ComposedLayoutINS4_7SwizzleILi2ELi4ELi3EEENS4_18smem_ptr_flag_bitsILi8EEENSS_INS5_IJNSA_ILi8EEESG_EEENS5_IJSG_SB_EEEEEEEvNS4_8identityES11_S1B_vS1C_EENS_8epilogue10collective6detail29Sm90TmaWarpSpecializedAdapterINS1F_15DefaultEpilogueISI_SJ_SJ_NS1E_6thread17LinearCombinationISI_Li1EffLNS1J_9ScaleType4KindE0ELNS_15FloatRoundStyleE2ESI_EENS1_15EpilogueDefaultEEEEEvvEEEEvNT_6ParamsE:
        .type           _ZN7cutlass13device_kernelINS_4gemm6kernel13GemmUniversalIN4cute5tupleIJiiiiEEENS1_10collective13CollectiveMmaINS1_37MainloopSm90TmaGmmaWarpSpecializedFP8ILi18ENS5_IJNS4_1CILi1EEESB_SB_EEENS1_35KernelTmaWarpSpecializedCooperativeEEENS5_IJNSA_ILi128EEENSA_ILi64EEESG_EEENS_12float_e4m3_tENS5_IJlSB_lEEESI_SJ_NS4_8TiledMMAINS4_8MMA_AtomIJNS4_4SM904GMMA30MMA_64x64x32_F32E4M3E4M3_SS_TNILNSN_7ScaleInE1ELSP_1EEEEEENS4_6LayoutINS5_IJNSA_ILi2EEESB_SB_EEENS5_IJSB_NSA_ILi0EEESV_EEEEENS5_IJNS4_10UnderscoreESY_SY_EEEEENS4_13SM90_TMA_LOADENS4_14ComposedLayoutINS4_7SwizzleILi2ELi4ELi3EEENS4_18smem_ptr_flag_bitsILi8EEENSS_INS5_IJNSA_ILi8EEESG_EEENS5_IJSG_SB_EEEEEEEvNS4_8identityES11_S1B_vS1C_EENS_8epilogue10collective6detail29Sm90TmaWarpSpecializedAdapterINS1F_15DefaultEpilogueISI_SJ_SJ_NS1E_6thread17LinearCombinationISI_Li1EffLNS1J_9ScaleType4KindE0ELNS_15FloatRoundStyleE2ESI_EENS1_15EpilogueDefaultEEEEEvvEEEEvNT_6ParamsE,@function
        .size           _ZN7cutlass13device_kernelINS_4gemm6kernel13GemmUniversalIN4cute5tupleIJiiiiEEENS1_10collective13CollectiveMmaINS1_37MainloopSm90TmaGmmaWarpSpecializedFP8ILi18ENS5_IJNS4_1CILi1EEESB_SB_EEENS1_35KernelTmaWarpSpecializedCooperativeEEENS5_IJNSA_ILi128EEENSA_ILi64EEESG_EEENS_12float_e4m3_tENS5_IJlSB_lEEESI_SJ_NS4_8TiledMMAINS4_8MMA_AtomIJNS4_4SM904GMMA30MMA_64x64x32_F32E4M3E4M3_SS_TNILNSN_7ScaleInE1ELSP_1EEEEEENS4_6LayoutINS5_IJNSA_ILi2EEESB_SB_EEENS5_IJSB_NSA_ILi0EEESV_EEEEENS5_IJNS4_10UnderscoreESY_SY_EEEEENS4_13SM90_TMA_LOADENS4_14ComposedLayoutINS4_7SwizzleILi2ELi4ELi3EEENS4_18smem_ptr_flag_bitsILi8EEENSS_INS5_IJNSA_ILi8EEESG_EEENS5_IJSG_SB_EEEEEEEvNS4_8identityES11_S1B_vS1C_EENS_8epilogue10collective6detail29Sm90TmaWarpSpecializedAdapterINS1F_15DefaultEpilogueISI_SJ_SJ_NS1E_6thread17LinearCombinationISI_Li1EffLNS1J_9ScaleType4KindE0ELNS_15FloatRoundStyleE2ESI_EENS1_15EpilogueDefaultEEEEEvvEEEEvNT_6ParamsE,(.L_x_166 - _ZN7cutlass13device_kernelINS_4gemm6kernel13GemmUniversalIN4cute5tupleIJiiiiEEENS1_10collective13CollectiveMmaINS1_37MainloopSm90TmaGmmaWarpSpecializedFP8ILi18ENS5_IJNS4_1CILi1EEESB_SB_EEENS1_35KernelTmaWarpSpecializedCooperativeEEENS5_IJNSA_ILi128EEENSA_ILi64EEESG_EEENS_12float_e4m3_tENS5_IJlSB_lEEESI_SJ_NS4_8TiledMMAINS4_8MMA_AtomIJNS4_4SM904GMMA30MMA_64x64x32_F32E4M3E4M3_SS_TNILNSN_7ScaleInE1ELSP_1EEEEEENS4_6LayoutINS5_IJNSA_ILi2EEESB_SB_EEENS5_IJSB_NSA_ILi0EEESV_EEEEENS5_IJNS4_10UnderscoreESY_SY_EEEEENS4_13SM90_TMA_LOADENS4_14ComposedLayoutINS4_7SwizzleILi2ELi4ELi3EEENS4_18smem_ptr_flag_bitsILi8EEENSS_INS5_IJNSA_ILi8EEESG_EEENS5_IJSG_SB_EEEEEEEvNS4_8identityES11_S1B_vS1C_EENS_8epilogue10collective6detail29Sm90TmaWarpSpecializedAdapterINS1F_15DefaultEpilogueISI_SJ_SJ_NS1E_6thread17LinearCombinationISI_Li1EffLNS1J_9ScaleType4KindE0ELNS_15FloatRoundStyleE2ESI_EENS1_15EpilogueDefaultEEEEEvvEEEEvNT_6ParamsE)
        .other          _ZN7cutlass13device_kernelINS_4gemm6kernel13GemmUniversalIN4cute5tupleIJiiiiEEENS1_10collective13CollectiveMmaINS1_37MainloopSm90TmaGmmaWarpSpecializedFP8ILi18ENS5_IJNS4_1CILi1EEESB_SB_EEENS1_35KernelTmaWarpSpecializedCooperativeEEENS5_IJNSA_ILi128EEENSA_ILi64EEESG_EEENS_12float_e4m3_tENS5_IJlSB_lEEESI_SJ_NS4_8TiledMMAINS4_8MMA_AtomIJNS4_4SM904GMMA30MMA_64x64x32_F32E4M3E4M3_SS_TNILNSN_7ScaleInE1ELSP_1EEEEEENS4_6LayoutINS5_IJNSA_ILi2EEESB_SB_EEENS5_IJSB_NSA_ILi0EEESV_EEEEENS5_IJNS4_10UnderscoreESY_SY_EEEEENS4_13SM90_TMA_LOADENS4_14ComposedLayoutINS4_7SwizzleILi2ELi4ELi3EEENS4_18smem_ptr_flag_bitsILi8EEENSS_INS5_IJNSA_ILi8EEESG_EEENS5_IJSG_SB_EEEEEEEvNS4_8identityES11_S1B_vS1C_EENS_8epilogue10collective6detail29Sm90TmaWarpSpecializedAdapterINS1F_15DefaultEpilogueISI_SJ_SJ_NS1E_6thread17LinearCombinationISI_Li1EffLNS1J_9ScaleType4KindE0ELNS_15FloatRoundStyleE2ESI_EENS1_15EpilogueDefaultEEEEEvvEEEEvNT_6ParamsE,@"STO_CUDA_ENTRY STV_DEFAULT"
_ZN7cutlass13device_kernelINS_4gemm6kernel13GemmUniversalIN4cute5tupleIJiiiiEEENS1_10collective13CollectiveMmaINS1_37MainloopSm90TmaGmmaWarpSpecializedFP8ILi18ENS5_IJNS4_1CILi1EEESB_SB_EEENS1_35KernelTmaWarpSpecializedCooperativeEEENS5_IJNSA_ILi128EEENSA_ILi64EEESG_EEENS_12float_e4m3_tENS5_IJlSB_lEEESI_SJ_NS4_8TiledMMAINS4_8MMA_AtomIJNS4_4SM904GMMA30MMA_64x64x32_F32E4M3E4M3_SS_TNILNSN_7ScaleInE1ELSP_1EEEEEENS4_6LayoutINS5_IJNSA_ILi2EEESB_SB_EEENS5_IJSB_NSA_ILi0EEESV_EEEEENS5_IJNS4_10UnderscoreESY_SY_EEEEENS4_13SM90_TMA_LOADENS4_14ComposedLayoutINS4_7SwizzleILi2ELi4ELi3EEENS4_18smem_ptr_flag_bitsILi8EEENSS_INS5_IJNSA_ILi8EEESG_EEENS5_IJSG_SB_EEEEEEEvNS4_8identityES11_S1B_vS1C_EENS_8epilogue10collective6detail29Sm90TmaWarpSpecializedAdapterINS1F_15DefaultEpilogueISI_SJ_SJ_NS1E_6thread17LinearCombinationISI_Li1EffLNS1J_9ScaleType4KindE0ELNS_15FloatRoundStyleE2ESI_EENS1_15EpilogueDefaultEEEEEvvEEEEvNT_6ParamsE:
[----:B------:R-:W-:Y:S01]  /*0000*/  LDC R1, c[0x0][0x28] ;  /* 0x00000a00ff017b82 */ /* 0x000fe20000000800 */
[----:B------:R-:W0:Y:S01]  /*0010*/  S2R R2, SR_TID.X ;  /* 0x0000000000027919 */ /* 0x000e220000002100 */
[----:B------:R-:W-:Y:S01]  /*0020*/  ELECT P0, URZ, PT ;  /* 0x00000000003f782f */ /* 0x000fe20003800000 */
[----:B------:R-:W-:Y:S01]  /*0030*/  BSSY B0, `(.L_x_0) ;  /* 0x000000f000007945 */ /* 0x000fe20003800000 */
[--C-:B0-----:R-:W-:Y:S02]  /*0040*/  SHF.R.U32.HI R0, RZ, 0x5, R2.reuse ;  /* 0x00000005ff007819 */ /* 0x101fe40000011602 */
[----:B------:R-:W-:-:S03]  /*0050*/  SHF.R.U32.HI R4, RZ, 0x7, R2 ;  /* 0x00000007ff047819 */ /* 0x000fc60000011602 */
[----:B------:R-:W0:Y:S04]  /*0060*/  SHFL.IDX PT, R3, R0, RZ, 0x1f ;  /* 0x00001fff00037589 */ /* 0x000e2800000e0000 */
[----:B------:R1:W2:Y:S01]  /*0070*/  SHFL.IDX PT, R7, R4, RZ, 0x1f ;  /* 0x00001fff04077589 */ /* 0x0002a200000e0000 */
[----:B0-----:R-:W-:-:S13]  /*0080*/  ISETP.NE.OR P0, PT, R3, RZ, !P0 ;  /* 0x000000ff0300720c */ /* 0x001fda0004705670 */
[----:B-12---:R-:W-:Y:S05]  /*0090*/  @P0 BRA `(.L_x_1) ;  /* 0x0000000000200947 */ /* 0x006fea0003800000 */
[----:B------:R-:W-:Y:S02]  /*00a0*/  ULDC.64 UR4, c[0x0][0x198] ;  /* 0x0000660000047ab9 */ /* 0x000fe40000000a00 */
[----:B------:R-:W-:Y:S02]  /*00b0*/  UIADD3 UR6, UP0, UR4, 0xf0, URZ ;  /* 0x000000f004067890 */ /* 0x000fe4000ff1e03f */
[----:B------:R-:W-:Y:S02]  /*00c0*/  UIADD3 UR4, UP1, UR4, 0x1f0, URZ ;  /* 0x000001f004047890 */ /* 0x000fe4000ff3e03f */
[----:B------:R-:W-:Y:S02]  /*00d0*/  UIADD3.X UR7, URZ, UR5, URZ, UP0, !UPT ;  /* 0x000000053f077290 */ /* 0x000fe400087fe43f */
[----:B------:R-:W-:-:S07]  /*00e0*/  UIADD3.X UR5, URZ, UR5, URZ, UP1, !UPT ;  /* 0x000000053f057290 */ /* 0x000fce0008ffe43f */
[----:B------:R0:W-:Y:S02]  /*00f0*/  UTMACCTL.PF [UR6] ;  /* 0x00000000060079b9 */ /* 0x0001e40008040000 */
[----:B------:R0:W-:Y:S02]  /*0100*/  UTMACCTL.PF [UR4] ;  /* 0x00000000040079b9 */ /* 0x0001e40008040000 */
[----:B0-----:R-:W-:Y:S01]  /*0110*/  NOP ;  /* 0x0000000000007918 */ /* 0x001fe20000000000 */
.L_x_1:
[----:B------:R-:W-:Y:S05]  /*0120*/  BSYNC B0 ;  /* 0x0000000000007941 */ /* 0x000fea0003800000 */
.L_x_0:
[----:B------:R-:W0:Y:S02]  /*0130*/  SHFL.IDX PT, R4, R0, RZ, 0x1f ;  /* 0x00001fff00047589 */ /* 0x000e2400000e0000 */
[----:B0-----:R-:W-:-:S13]  /*0140*/  ISETP.NE.AND P0, PT, R4, RZ, PT ;  /* 0x000000ff0400720c */ /* 0x001fda0003f05270 */
[----:B------:R-:W-:Y:S05]  /*0150*/  @P0 BRA `(.L_x_2) ;  /* 0x0000000000d40947 */ /* 0x000fea0003800000 */
[----:B------:R-:W-:Y:S01]  /*0160*/  ELECT P0, URZ, PT ;  /* 0x00000000003f782f */ /* 0x000fe20003800000 */
[----:B------:R-:W-:-:S12]  /*0170*/  BSSY B0, `(.L_x_2) ;  /* 0x0000033000007945 */ /* 0x000fd80003800000 */
[----:B------:R-:W-:Y:S05]  /*0180*/  @!P0 BRA `(.L_x_3) ;  /* 0x0000000000c48947 */ /* 0x000fea0003800000 */
[----:B------:R-:W0:Y:S01]  /*0190*/  S2UR UR8, SR_CgaCtaId ;  /* 0x00000000000879c3 */ /* 0x000e220000008800 */
[----:B------:R-:W-:Y:S01]  /*01a0*/  UMOV UR4, 0x400 ;  /* 0x0000040000047882 */ /* 0x000fe20000000000 */
[----:B------:R-:W-:Y:S01]  /*01b0*/  UMOV UR5, 0x1 ;  /* 0x0000000100057882 */ /* 0x000fe20000000000 */
[----:B------:R-:W-:Y:S02]  /*01c0*/  UMOV UR6, 0x100 ;  /* 0x0000010000067882 */ /* 0x000fe40000000000 */
[----:B------:R-:W-:-:S04]  /*01d0*/  UIADD3 UR6, -UR6, 0x100000, URZ ;  /* 0x0010000006067890 */ /* 0x000fc8000fffe13f */
[----:B------:R-:W-:Y:S02]  /*01e0*/  USHF.L.U32 UR7, UR6, 0xb, URZ ;  /* 0x0000000b06077899 */ /* 0x000fe4000800063f */
[----:B------:R-:W-:Y:S02]  /*01f0*/  USHF.L.U32 UR6, UR6, 0x1, URZ ;  /* 0x0000000106067899 */ /* 0x000fe4000800063f */
[----:B0-----:R-:W-:Y:S02]  /*0200*/  ULEA UR8, UR8, UR4, 0x18 ;  /* 0x0000000408087291 */ /* 0x001fe4000f8ec03f */
[----:B------:R-:W-:-:S04]  /*0210*/  UIADD3 UR4, -UR5, 0x100000, URZ ;  /* 0x0010000005047890 */ /* 0x000fc8000fffe13f */
[----:B------:R-:W-:Y:S02]  /*0220*/  USHF.L.U32 UR5, UR4, 0xb, URZ ;  /* 0x0000000b04057899 */ /* 0x000fe4000800063f */
[----:B------:R-:W-:Y:S01]  /*0230*/  USHF.L.U32 UR4, UR4, 0x1, URZ ;  /* 0x0000000104047899 */ /* 0x000fe2000800063f */
[----:B------:R-:W0:Y:S11]  /*0240*/  FENCE.VIEW.ASYNC.S ;  /* 0x00000000000073c6 */ /* 0x000e360000000000 */
[----:B0-----:R0:W1:Y:S01]  /*0250*/  SYNCS.EXCH.64 URZ, [UR8], UR4 ;  /* 0x00000004083f75b2 */ /* 0x0010620008000100 */
[----:B------:R0:W2:Y:S01]  /*0260*/  SYNCS.EXCH.64 URZ, [UR8+0x90], UR6 ;  /* 0x00009006083f75b2 */ /* 0x0000a20008000100 */
[----:B------:R0:W3:Y:S01]  /*0270*/  SYNCS.EXCH.64 URZ, [UR8+0x8], UR4 ;  /* 0x00000804083f75b2 */ /* 0x0000e20008000100 */
[----:B------:R0:W4:Y:S01]  /*0280*/  SYNCS.EXCH.64 URZ, [UR8+0x98], UR6 ;  /* 0x00009806083f75b2 */ /* 0x0001220008000100 */
[----:B------:R0:W0:Y:S01]  /*0290*/  SYNCS.EXCH.64 URZ, [UR8+0x10], UR4 ;  /* 0x00001004083f75b2 */ /* 0x0000220008000100 */
        /* <DEDUP_REMOVED lines=31> */
[----:B-1234-:R-:W-:Y:S01]  /*0490*/  NOP ;  /* 0x0000000000007918 */ /* 0x01efe20000000000 */
.L_x_3:
[----:B0-----:R-:W-:Y:S05]  /*04a0*/  BSYNC B0 ;  /* 0x0000000000007941 */ /* 0x001fea0003800000 */
.L_x_2:
[----:B------:R-:W0:Y:S01]  /*04b0*/  SHFL.IDX PT, R0, R0, RZ, 0x1f ;  /* 0x00001fff00007589 */ /* 0x000e2200000e0000 */
[----:B------:R-:W1:Y:S01]  /*04c0*/  LDC R4, c[0x0][0x65c] ;  /* 0x00019700ff047b82 */ /* 0x000e620000000800 */
[----:B------:R-:W-:Y:S02]  /*04d0*/  ELECT P0, URZ, PT ;  /* 0x00000000003f782f */ /* 0x000fe40003800000 */
[----:B------:R-:W-:Y:S01]  /*04e0*/  ISETP.NE.AND P2, PT, R7, RZ, PT ;  /* 0x000000ff0700720c */ /* 0x000fe20003f45270 */
[----:B------:R-:W2:Y:S01]  /*04f0*/  S2R R8, SR_CTAID.Y ;  /* 0x0000000000087919 */ /* 0x000ea20000002600 */
[----:B------:R-:W-:Y:S01]  /*0500*/  UMOV UR4, 0x20 ;  /* 0x0000002000047882 */ /* 0x000fe20000000000 */
[----:B------:R-:W-:Y:S01]  /*0510*/  NOP ;  /* 0x0000000000007918 */ /* 0x000fe20000000000 */
[----:B------:R-:W-:Y:S01]  /*0520*/  NOP ;  /* 0x0000000000007918 */ /* 0x000fe20000000000 */
[----:B------:R-:W3:Y:S01]  /*0530*/  S2R R6, SR_CTAID.X ;  /* 0x0000000000067919 */ /* 0x000ee20000002500 */
[----:B0-----:R-:W-:-:S02]  /*0540*/  ISETP.NE.OR P0, PT, R0, RZ, !P0 ;  /* 0x000000ff0000720c */ /* 0x001fc40004705670 */
[----:B-1----:R-:W-:Y:S02]  /*0550*/  ISETP.NE.AND P4, PT, R4, 0x1, PT ;  /* 0x000000010400780c */ /* 0x002fe40003f85270 */
[----:B------:R-:W-:-:S04]  /*0560*/  SHF.R.S32.HI R4, RZ, 0x1f, R3 ;  /* 0x0000001fff047819 */ /* 0x000fc80000011403 */
[----:B------:R-:W-:-:S04]  /*0570*/  LEA.HI R4, R4, R3, RZ, 0x2 ;  /* 0x0000000304047211 */ /* 0x000fc800078f10ff */
[----:B------:R-:W-:Y:S01]  /*0580*/  LOP3.LUT R4, R4, 0xfffffffc, RZ, 0xc0, !PT ;  /* 0xfffffffc04047812 */ /* 0x000fe200078ec0ff */
[----:B------:R-:W-:Y:S01]  /*0590*/  VOTEU.ALL UP0, P0 ;  /* 0x00000000003f7886 */ /* 0x000fe20000000000 */
[----:B------:R-:W-:Y:S01]  /*05a0*/  VOTEU.ALL UP1, P0 ;  /* 0x00000000003f7886 */ /* 0x000fe20000020000 */
[----:B------:R-:W3:Y:S01]  /*05b0*/  @P4 LDC R9, c[0x0][0x10] ;  /* 0x00000400ff094b82 */ /* 0x000ee20000000800 */
[----:B------:R-:W-:Y:S02]  /*05c0*/  @P4 IMAD.MOV.U32 R5, RZ, RZ, RZ ;  /* 0x000000ffff054224 */ /* 0x000fe400078e00ff */
[----:B------:R-:W-:Y:S01]  /*05d0*/  IMAD.IADD R3, R3, 0x1, -R4 ;  /* 0x0000000103037824 */ /* 0x000fe200078e0a04 */
[----:B------:R-:W-:Y:S01]  /*05e0*/  @!UP0 UMOV UR6, 0x400 ;  /* 0x0000040000068882 */ /* 0x000fe20000000000 */
[----:B------:R-:W-:-:S04]  /*05f0*/  @!UP0 UIADD3 UR4, -UR4, 0x100000, URZ ;  /* 0x0010000004048890 */ /* 0x000fc8000fffe13f */
[----:B------:R-:W-:Y:S02]  /*0600*/  @!UP0 USHF.L.U32 UR5, UR4, 0xb, URZ ;  /* 0x0000000b04058899 */ /* 0x000fe4000800063f */
[----:B------:R-:W-:Y:S01]  /*0610*/  @!UP0 USHF.L.U32 UR4, UR4, 0x1, URZ ;  /* 0x0000000104048899 */ /* 0x000fe2000800063f */
[----:B--2---:R-:W-:Y:S01]  /*0620*/  @P4 IMAD.MOV.U32 R4, RZ, RZ, R8 ;  /* 0x000000ffff044224 */ /* 0x004fe200078e0008 */
[----:B------:R-:W0:Y:S01]  /*0630*/  @!UP0 S2UR UR7, SR_CgaCtaId ;  /* 0x00000000000789c3 */ /* 0x000e220000008800 */
[----:B------:R-:W-:-:S07]  /*0640*/  @P4 IMAD.MOV.U32 R13, RZ, RZ, RZ ;  /* 0x000000ffff0d4224 */ /* 0x000fce00078e00ff */
[----:B------:R-:W1:Y:S01]  /*0650*/  @!P4 LDC R11, c[0x0][0xc] ;  /* 0x00000300ff0bcb82 */ /* 0x000e620000000800 */
[----:B---3--:R-:W-:-:S04]  /*0660*/  @P4 IMAD.WIDE.U32 R4, R6, R9, R4 ;  /* 0x0000000906044225 */ /* 0x008fc800078e0004 */
[----:B------:R-:W-:Y:S02]  /*0670*/  VIADD R9, R7, 0xffffffff ;  /* 0xffffffff07097836 */ /* 0x000fe40000000000 */
[----:B------:R-:W-:Y:S01]  /*0680*/  @P4 IMAD.MOV.U32 R0, RZ, RZ, R4 ;  /* 0x000000ffff004224 */ /* 0x000fe200078e0004 */
[----:B0-----:R-:W-:Y:S02]  /*0690*/  @!UP0 ULEA UR6, UR7, UR6, 0x18 ;  /* 0x0000000607068291 */ /* 0x001fe4000f8ec03f */
[----:B------:R-:W-:Y:S01]  /*06a0*/  ISETP.GE.U32.AND P1, PT, R9, 0x2, PT ;  /* 0x000000020900780c */ /* 0x000fe20003f26070 */
[----:B------:R-:W-:Y:S01]  /*06b0*/  VOTEU.ALL UP0, P0 ;  /* 0x00000000003f7886 */ /* 0x000fe20000000000 */
[----:B------:R-:W-:Y:S01]  /*06c0*/  ISETP.NE.AND P0, PT, R3, 0x3, PT ;  /* 0x000000030300780c */ /* 0x000fe20003f05270 */
[----:B------:R-:W-:-:S03]  /*06d0*/  @P4 IMAD.IADD R5, R5, 0x1, R13 ;  /* 0x0000000105054824 */ /* 0x000fc600078e020d */
[----:B------:R-:W-:-:S04]  /*06e0*/  ISETP.EQ.OR P0, PT, R3, RZ, !P0 ;  /* 0x000000ff0300720c */ /* 0x000fc80004702670 */
[----:B------:R-:W-:Y:S01]  /*06f0*/  ISETP.EQ.AND P0, PT, R7, RZ, P0 ;  /* 0x000000ff0700720c */ /* 0x000fe20000702270 */
[----:B------:R-:W-:Y:S01]  /*0700*/  IMAD.MOV.U32 R7, RZ, RZ, RZ ;  /* 0x000000ffff077224 */ /* 0x000fe200078e00ff */
[----:B------:R-:W0:Y:S02]  /*0710*/  FENCE.VIEW.ASYNC.S ;  /* 0x00000000000073c6 */ /* 0x000e240000000000 */
[----:B0-----:R0:W2:Y:S01]  /*0720*/  @!UP0 SYNCS.EXCH.64 URZ, [UR6+0x130], UR4 ;  /* 0x00013004063f85b2 */ /* 0x0010a20008000100 */
[----:B------:R-:W-:Y:S01]  /*0730*/  SEL R4, RZ, 0x1, !P0 ;  /* 0x00000001ff047807 */ /* 0x000fe20004000000 */
[----:B-1----:R-:W-:-:S03]  /*0740*/  @!P4 IMAD.WIDE.U32 R10, R11, R8, R6 ;  /* 0x000000080b0ac225 */ /* 0x002fc600078e0006 */
[----:B------:R-:W-:Y:S01]  /*0750*/  SEL R4, R4, 0x2, P1 ;  /* 0x0000000204047807 */ /* 0x000fe20000800000 */
[----:B------:R-:W-:Y:S02]  /*0760*/  @!P4 IMAD.MOV.U32 R0, RZ, RZ, R10 ;  /* 0x000000ffff00c224 */ /* 0x000fe400078e000a */
[----:B------:R-:W-:Y:S01]  /*0770*/  @!P4 IMAD.MOV.U32 R5, RZ, RZ, R11 ;  /* 0x000000ffff05c224 */ /* 0x000fe200078e000b */
[----:B------:R0:W2:Y:S01]  /*0780*/  @!UP1 SYNCS.EXCH.64 URZ, [UR6+0x138], UR4 ;  /* 0x00013804063f95b2 */ /* 0x0000a20008000100 */
[----:B------:R-:W-:Y:S01]  /*0790*/  NOP ;  /* 0x0000000000007918 */ /* 0x000fe20000000000 */
[----:B--2---:R-:W-:Y:S06]  /*07a0*/  BAR.SYNC.DEFER_BLOCKING 0x0 ;  /* 0x0000000000007b1d */ /* 0x004fec0000010000 */
[----:B------:R-:W-:Y:S05]  /*07b0*/  @!P2 BRA `(.L_x_4) ;  /* 0x0000004c0020a947 */ /* 0x000fea0003800000 */
[----:B------:R-:W-:-:S13]  /*07c0*/  ISETP.GT.U32.AND P0, PT, R9, 0x1, PT ;  /* 0x000000010900780c */ /* 0x000fda0003f04070 */
[----:B0-----:R-:W-:Y:S05]  /*07d0*/  @P0 EXIT ;  /* 0x000000000000094d */ /* 0x001fea0003800000 */
[----:B------:R-:W-:Y:S01]  /*07e0*/  ULDC.64 UR4, c[0x0][0x650] ;  /* 0x0001940000047ab9 */ /* 0x000fe20000000a00 */
[----:B------:R-:W-:Y:S01]  /*07f0*/  PRMT R9, RZ, 0x7610, R9 ;  /* 0x00007610ff097816 */ /* 0x000fe20000000009 */
[----:B------:R-:W-:Y:S01]  /*0800*/  IMAD.MOV.U32 R16, RZ, RZ, -0x1 ;  /* 0xffffffffff107424 */ /* 0x000fe200078e00ff */
[----:B------:R-:W-:Y:S01]  /*0810*/  ISETP.GE.U32.AND P0, PT, R0, UR4, PT ;  /* 0x0000000400007c0c */ /* 0x000fe2000bf06070 */
[----:B------:R-:W-:Y:S02]  /*0820*/  IMAD.MOV.U32 R12, RZ, RZ, -0x1 ;  /* 0xffffffffff0c7424 */ /* 0x000fe400078e00ff */
[----:B------:R-:W-:Y:S01]  /*0830*/  IMAD.MOV.U32 R69, RZ, RZ, -0x1 ;  /* 0xffffffffff457424 */ /* 0x000fe200078e00ff */
[----:B------:R-:W-:-:S13]  /*0840*/  ISETP.GE.U32.AND.EX P0, PT, R5, UR5, PT, P0 ;  /* 0x0000000505007c0c */ /* 0x000fda000bf06100 */
[----:B------:R-:W-:Y:S05]  /*0850*/  @P0 BRA `(.L_x_5) ;  /* 0x0000000400600947 */ /* 0x000fea0003800000 */
[----:B------:R-:W0:Y:S01]  /*0860*/  LDC.64 R16, c[0x0][0x628] ;  /* 0x00018a00ff107b82 */ /* 0x000e220000000a00 */
[----:B------:R-:W-:Y:S02]  /*0870*/  IMAD.MOV.U32 R10, RZ, RZ, R0 ;  /* 0x000000ffff0a7224 */ /* 0x000fe400078e0000 */
[----:B------:R-:W-:-:S05]  /*0880*/  IMAD.MOV.U32 R11, RZ, RZ, R5 ;  /* 0x000000ffff0b7224 */ /* 0x000fca00078e0005 */
[----:B------:R-:W1:Y:S08]  /*0890*/  LDC R18, c[0x0][0x630] ;  /* 0x00018c00ff127b82 */ /* 0x000e700000000800 */
[----:B------:R-:W2:Y:S01]  /*08a0*/  LDC.64 R20, c[0x0][0x620] ;  /* 0x00018800ff147b82 */ /* 0x000ea20000000a00 */
[----:B0-----:R-:W-:-:S04]  /*08b0*/  ISETP.NE.U32.AND P0, PT, R16, RZ, PT ;  /* 0x000000ff1000720c */ /* 0x001fc80003f05070 */
[----:B------:R-:W-:-:S13]  /*08c0*/  ISETP.NE.AND.EX P0, PT, R17, RZ, PT, P0 ;  /* 0x000000ff1100720c */ /* 0x000fda0003f05300 */
[----:B-12---:R-:W-:Y:S05]  /*08d0*/  @!P0 BRA `(.L_x_6) ;  /* 0x0000000000288947 */ /* 0x006fea0003800000 */
[----:B------:R-:W0:Y:S02]  /*08e0*/  LDC R3, c[0x0][0x634] ;  /* 0x00018d00ff037b82 */ /* 0x000e240000000800 */
[----:B0-----:R-:W-:-:S05]  /*08f0*/  IADD3 R3, P0, R0, R3, RZ ;  /* 0x0000000300037210 */ /* 0x001fca0007f1e0ff */
[----:B------:R-:W-:-:S04]  /*0900*/  IMAD.X R9, RZ, RZ, R5, P0 ;  /* 0x000000ffff097224 */ /* 0x000fc800000e0605 */
[----:B------:R-:W-:-:S04]  /*0910*/  IMAD.WIDE.U32 R10, R9, R16, RZ ;  /* 0x00000010090a7225 */ /* 0x000fc800078e00ff */
[----:B------:R-:W-:-:S04]  /*0920*/  IMAD.WIDE.U32 R12, P0, R3, R17, R10 ;  /* 0x00000011030c7225 */ /* 0x000fc8000780000a */
[----:B------:R-:W-:-:S04]  /*0930*/  IMAD.WIDE.U32 R10, R3, R16, RZ ;  /* 0x00000010030a7225 */ /* 0x000fc800078e00ff */
[----:B------:R-:W-:Y:S01]  /*0940*/  IMAD.X R15, RZ, RZ, RZ, P0 ;  /* 0x000000ffff0f7224 */ /* 0x000fe200000e06ff */
[----:B------:R-:W-:Y:S01]  /*0950*/  IADD3 RZ, P0, R11, R12, RZ ;  /* 0x0000000c0bff7210 */ /* 0x000fe20007f1e0ff */
[----:B------:R-:W-:-:S04]  /*0960*/  IMAD.MOV.U32 R14, RZ, RZ, R13 ;  /* 0x000000ffff0e7224 */ /* 0x000fc800078e000d */
[----:B------:R-:W-:-:S08]  /*0970*/  IMAD.WIDE.U32.X R10, R9, R17, R14, P0 ;  /* 0x00000011090a7225 */ /* 0x000fd000000e040e */
.L_x_6:
[-CC-:B------:R-:W-:Y:S01]  /*0980*/  SHF.R.U64 R69, R10, R18.reuse, R11.reuse ;  /* 0x000000120a457219 */ /* 0x180fe2000000120b */
[----:B------:R-:W0:Y:S01]  /*0990*/  LDC.64 R22, c[0x0][0x640] ;  /* 0x00019000ff167b82 */ /* 0x000e220000000a00 */
[----:B------:R-:W-:Y:S01]  /*09a0*/  SHF.R.U32.HI R7, RZ, R18, R11 ;  /* 0x00000012ff077219 */ /* 0x000fe2000001160b */
[----:B------:R-:W-:Y:S01]  /*09b0*/  ULDC UR4, c[0x0][0x150] ;  /* 0x0000540000047ab9 */ /* 0x000fe20000000800 */
[----:B------:R-:W-:Y:S01]  /*09c0*/  IADD3 R9, P0, RZ, -R69, RZ ;  /* 0x80000045ff097210 */ /* 0x000fe20007f1e0ff */
[----:B------:R-:W-:Y:S01]  /*09d0*/  IMAD.MOV.U32 R10, RZ, RZ, R0 ;  /* 0x000000ffff0a7224 */ /* 0x000fe200078e0000 */
[----:B------:R-:W-:Y:S01]  /*09e0*/  I2FP.F32.U32 R3, R6 ;  /* 0x0000000600037245 */ /* 0x000fe20000201000 */
[----:B------:R-:W-:Y:S02]  /*09f0*/  IMAD.MOV.U32 R11, RZ, RZ, R5 ;  /* 0x000000ffff0b7224 */ /* 0x000fe400078e0005 */
[----:B------:R-:W1:Y:S01]  /*0a00*/  LDC R14, c[0x0][0x618] ;  /* 0x00018600ff0e7b82 */ /* 0x000e620000000800 */
[----:B------:R-:W-:-:S02]  /*0a10*/  IMAD.X R13, RZ, RZ, ~R7, P0 ;  /* 0x000000ffff0d7224 */ /* 0x000fc400000e0e07 */
[----:B------:R-:W-:Y:S01]  /*0a20*/  FMUL R3, R3, UR4 ;  /* 0x0000000403037c20 */ /* 0x000fe20008400000 */
[----:B------:R-:W-:Y:S01]  /*0a30*/  IMAD.WIDE.U32 R10, R9, R20, R10 ;  /* 0x00000014090a7225 */ /* 0x000fe200078e000a */
[----:B------:R-:W-:-:S03]  /*0a40*/  ULDC UR4, c[0x0][0x154] ;  /* 0x0000550000047ab9 */ /* 0x000fc60000000800 */
[----:B------:R-:W-:Y:S01]  /*0a50*/  IMAD R12, R13, R20, RZ ;  /* 0x000000140d0c7224 */ /* 0x000fe200078e02ff */
[----:B------:R-:W2:Y:S01]  /*0a60*/  LDC R7, c[0x0][0x144] ;  /* 0x00005100ff077b82 */ /* 0x000ea20000000800 */
[----:B------:R-:W3:Y:S01]  /*0a70*/  F2I.U32.TRUNC.NTZ R3, R3 ;  /* 0x0000000300037305 */ /* 0x000ee2000020f000 */
[----:B------:R-:W-:Y:S02]  /*0a80*/  IMAD.MOV.U32 R13, RZ, RZ, -0x1 ;  /* 0xffffffffff0d7424 */ /* 0x000fe400078e00ff */
[----:B------:R-:W-:-:S04]  /*0a90*/  IMAD R9, R9, R21, R12 ;  /* 0x0000001509097224 */ /* 0x000fc800078e020c */
[----:B------:R-:W4:Y:S01]  /*0aa0*/  LDC R18, c[0x0][0x608] ;  /* 0x00018200ff127b82 */ /* 0x000f220000000800 */
[----:B------:R-:W-:Y:S01]  /*0ab0*/  IMAD.IADD R11, R11, 0x1, R9 ;  /* 0x000000010b0b7824 */ /* 0x000fe200078e0209 */
[----:B0-----:R-:W-:Y:S02]  /*0ac0*/  ISETP.NE.U32.AND P0, PT, R22, RZ, PT ;  /* 0x000000ff1600720c */ /* 0x001fe40003f05070 */
[----:B------:R-:W-:Y:S02]  /*0ad0*/  I2FP.F32.U32 R9, R8 ;  /* 0x0000000800097245 */ /* 0x000fe40000201000 */
[----:B------:R-:W-:Y:S02]  /*0ae0*/  ISETP.NE.AND.EX P0, PT, R23, RZ, PT, P0 ;  /* 0x000000ff1700720c */ /* 0x000fe40003f05300 */
[----:B------:R-:W0:Y:S01]  /*0af0*/  LDC R12, c[0x0][0x658] ;  /* 0x00019600ff0c7b82 */ /* 0x000e220000000800 */
[-C--:B-1----:R-:W-:Y:S01]  /*0b00*/  SHF.R.U64 R16, R10, R14.reuse, R11 ;  /* 0x0000000e0a107219 */ /* 0x082fe2000000120b */
[----:B---3--:R-:W-:Y:S01]  /*0b10*/  IMAD.MOV R10, RZ, RZ, -R3 ;  /* 0x000000ffff0a7224 */ /* 0x008fe200078e0a03 */
[----:B------:R-:W-:-:S05]  /*0b20*/  SHF.R.U32.HI R11, RZ, R14, R11 ;  /* 0x0000000eff0b7219 */ /* 0x000fca000001160b */
[----:B------:R-:W1:Y:S01]  /*0b30*/  LDC R17, c[0x0][0x148] ;  /* 0x00005200ff117b82 */ /* 0x000e620000000800 */
[----:B--2---:R-:W-:Y:S02]  /*0b40*/  IMAD R3, R7, R10, R6 ;  /* 0x0000000a07037224 */ /* 0x004fe400078e0206 */
[----:B------:R-:W-:-:S04]  /*0b50*/  FMUL R7, R9, UR4 ;  /* 0x0000000409077c20 */ /* 0x000fc80008400000 */
[----:B------:R2:W3:Y:S01]  /*0b60*/  F2I.U32.TRUNC.NTZ R15, R7 ;  /* 0x00000007000f7305 */ /* 0x0004e2000020f000 */
[----:B------:R-:W1:Y:S01]  /*0b70*/  LDC R21, c[0x0][0x600] ;  /* 0x00018000ff157b82 */ /* 0x000e620000000800 */
[-CC-:B----4-:R-:W-:Y:S02]  /*0b80*/  SHF.R.U64 R27, R16, R18.reuse, R11.reuse ;  /* 0x00000012101b7219 */ /* 0x190fe4000000120b */
[----:B------:R-:W-:Y:S01]  /*0b90*/  SHF.R.U32.HI R9, RZ, R18, R11 ;  /* 0x00000012ff097219 */ /* 0x000fe2000001160b */
[----:B------:R-:W-:-:S04]  /*0ba0*/  IMAD.MOV.U32 R11, RZ, RZ, 0x1 ;  /* 0x00000001ff0b7424 */ /* 0x000fc800078e00ff */
[----:B------:R-:W4:Y:S01]  /*0bb0*/  LDC R20, c[0x0][0x648] ;  /* 0x00019200ff147b82 */ /* 0x000f220000000800 */
[-C--:B0-----:R-:W-:Y:S02]  /*0bc0*/  SHF.L.U32 R6, R13, R12.reuse, RZ ;  /* 0x0000000c0d067219 */ /* 0x081fe400000006ff */
[-CC-:B------:R-:W-:Y:S02]  /*0bd0*/  SHF.R.U64 R18, R27, R12.reuse, R9.reuse ;  /* 0x0000000c1b127219 */ /* 0x180fe40000001209 */
[----:B------:R-:W-:Y:S02]  /*0be0*/  SHF.R.U32.HI R19, RZ, R12, R9 ;  /* 0x0000000cff137219 */ /* 0x000fe40000011609 */
[----:B------:R-:W-:Y:S01]  /*0bf0*/  LOP3.LUT R14, RZ, R6, RZ, 0x33, !PT ;  /* 0x00000006ff0e7212 */ /* 0x000fe200078e33ff */
[----:B------:R-:W0:Y:S01]  /*0c00*/  LDC R25, c[0x0][0x638] ;  /* 0x00018e00ff197b82 */ /* 0x000e220000000800 */
[----:B------:R-:W-:Y:S01]  /*0c10*/  SHF.L.U32 R9, R11, R12, RZ ;  /* 0x0000000c0b097219 */ /* 0x000fe200000006ff */
[----:B------:R-:W-:-:S02]  /*0c20*/  IMAD.MOV.U32 R6, RZ, RZ, R18 ;  /* 0x000000ffff067224 */ /* 0x000fc400078e0012 */
[----:B--2---:R-:W-:-:S04]  /*0c30*/  IMAD.MOV.U32 R7, RZ, RZ, R19 ;  /* 0x000000ffff077224 */ /* 0x004fc800078e0013 */
[----:B------:R-:W2:Y:S01]  /*0c40*/  LDC R24, c[0x0][0x610] ;  /* 0x00018400ff187b82 */ /* 0x000ea20000000800 */
[----:B---3--:R-:W-:Y:S05]  /*0c50*/  @!P0 BRA `(.L_x_7) ;  /* 0x0000000000288947 */ /* 0x008fea0003800000 */
[----:B------:R-:W3:Y:S02]  /*0c60*/  LDC R13, c[0x0][0x64c] ;  /* 0x00019300ff0d7b82 */ /* 0x000ee40000000800 */
[----:B---3--:R-:W-:-:S05]  /*0c70*/  IADD3 R13, P0, R18, R13, RZ ;  /* 0x0000000d120d7210 */ /* 0x008fca0007f1e0ff */
        /* <DEDUP_REMOVED lines=8> */
.L_x_7:
[----:B----4-:R-:W-:Y:S01]  /*0d00*/  SHF.R.U64 R6, R6, R20, R7 ;  /* 0x0000001406067219 */ /* 0x010fe20000001207 */
[----:B-1----:R-:W-:Y:S01]  /*0d10*/  VIADD R7, R21, 0xffffffff ;  /* 0xffffffff15077836 */ /* 0x002fe20000000000 */
[----:B------:R-:W-:Y:S01]  /*0d20*/  LOP3.LUT R14, R27, R14, RZ, 0xc0, !PT ;  /* 0x0000000e1b0e7212 */ /* 0x000fe200078ec0ff */
[----:B------:R-:W-:Y:S02]  /*0d30*/  IMAD.MOV R15, RZ, RZ, -R15 ;  /* 0x000000ffff0f7224 */ /* 0x000fe400078e0a0f */
[----:B------:R-:W-:Y:S01]  /*0d40*/  IMAD.MOV R10, RZ, RZ, -R6 ;  /* 0x000000ffff0a7224 */ /* 0x000fe200078e0a06 */
[----:B------:R-:W-:Y:S01]  /*0d50*/  LOP3.LUT R7, R16, R7, RZ, 0xc0, !PT ;  /* 0x0000000710077212 */ /* 0x000fe200078ec0ff */
[----:B------:R-:W-:Y:S02]  /*0d60*/  IMAD R14, R9, R6, R14 ;  /* 0x00000006090e7224 */ /* 0x000fe400078e020e */
[----:B------:R-:W-:Y:S02]  /*0d70*/  @P4 IMAD R3, R17, R15, R8 ;  /* 0x0000000f11034224 */ /* 0x000fe400078e0208 */
[----:B0-----:R-:W-:-:S02]  /*0d80*/  IMAD R6, R10, R25, R18 ;  /* 0x000000190a067224 */ /* 0x001fc400078e0212 */
[----:B--2---:R-:W-:Y:S02]  /*0d90*/  IMAD R3, R14, R24, R3 ;  /* 0x000000180e037224 */ /* 0x004fe400078e0203 */
[----:B------:R-:W-:Y:S02]  /*0da0*/  IMAD R6, R6, R21, R7 ;  /* 0x0000001506067224 */ /* 0x000fe400078e0207 */
[----:B------:R-:W-:-:S03]  /*0db0*/  IMAD.MOV.U32 R9, RZ, RZ, 0x1 ;  /* 0x00000001ff097424 */ /* 0x000fc600078e00ff */
[----:B------:R-:W-:Y:S02]  /*0dc0*/  SEL R12, R6, R3, !P4 ;  /* 0x00000003060c7207 */ /* 0x000fe40006000000 */
[----:B------:R-:W-:-:S07]  /*0dd0*/  SEL R16, R3, R6, !P4 ;  /* 0x0000000603107207 */ /* 0x000fce0006000000 */
.L_x_5:
[----:B------:R-:W-:-:S08]  /*0de0*/  NOP ;  /* 0x0000000000007918 */ /* 0x000fd00000000000 */
[----:B------:R-:W0:Y:S02]  /*0df0*/  USETMAXREG.TRY_ALLOC.CTAPOOL UP0, 0xe8 ;  /* 0x000000e8000079c8 */ /* 0x000e240008000600 */
[----:B0-----:R-:W-:-:S13]  /*0e00*/  PLOP3.LUT P0, PT, PT, PT, UP0, 0x80, 0x0 ;  /* 0x000000000000781c */ /* 0x001fda0003f0f008 */
[----:B------:R-:W-:Y:S05]  /*0e10*/  @!P0 BRA `(.L_x_5) ;  /* 0xfffffffc00f08947 */ /* 0x000fea000383ffff */
[----:B------:R-:W-:Y:S01]  /*0e20*/  ULDC.64 UR4, c[0x0][0x598] ;  /* 0x0001660000047ab9 */ /* 0x000fe20000000a00 */
[----:B------:R-:W-:Y:S01]  /*0e30*/  ULDC.64 UR16, c[0x0][0x208] ;  /* 0x0000820000107ab9 */ /* 0x000fe20000000a00 */
[----:B------:R-:W-:-:S04]  /*0e40*/  ISETP.NE.U32.AND P0, PT, RZ, UR4, PT ;  /* 0x00000004ff007c0c */ /* 0x000fc8000bf05070 */
[----:B------:R-:W-:-:S13]  /*0e50*/  ISETP.NE.AND.EX P0, PT, RZ, UR5, PT, P0 ;  /* 0x00000005ff007c0c */ /* 0x000fda000bf05300 */
[----:B------:R-:W-:Y:S05]  /*0e60*/  @!P0 BRA `(.L_x_8) ;  /* 0x00000000001c8947 */ /* 0x000fea0003800000 */
[----:B------:R-:W0:Y:S02]  /*0e70*/  LDC.64 R6, c[0x0][0x598] ;  /* 0x00016600ff067b82 */ /* 0x000e240000000a00 */
[----:B0-----:R-:W2:Y:S02]  /*0e80*/  LDG.E.64 R6, desc[UR16][R6.64] ;  /* 0x0000001006067981 */ /* 0x001ea4000c1e1b00 */
[----:B--2---:R-:W-:-:S04]  /*0e90*/  ISETP.NE.U32.AND P0, PT, R6, RZ, PT ;  /* 0x000000ff0600720c */ /* 0x004fc80003f05070 */
[----:B------:R-:W-:-:S13]  /*0ea0*/  ISETP.NE.AND.EX P0, PT, R7, RZ, PT, P0 ;  /* 0x000000ff0700720c */ /* 0x000fda0003f05300 */
[----:B------:R-:W-:Y:S05]  /*0eb0*/  @!P0 BRA `(.L_x_8) ;  /* 0x0000000000088947 */ /* 0x000fea0003800000 */
[----:B------:R0:W5:Y:S01]  /*0ec0*/  LD.E R3, desc[UR16][R6.64] ;  /* 0x0000001006037980 */ /* 0x000162000c101900 */
[----:B------:R-:W-:Y:S05]  /*0ed0*/  BRA `(.L_x_9) ;  /* 0x0000000000207947 */ /* 0x000fea0003800000 */
.L_x_8:
[----:B------:R-:W-:Y:S02]  /*0ee0*/  ULDC.64 UR4, c[0x0][0x588] ;  /* 0x0001620000047ab9 */ /* 0x000fe40000000a00 */
[----:B------:R-:W-:-:S04]  /*0ef0*/  ISETP.NE.U32.AND P0, PT, RZ, UR4, PT ;  /* 0x00000004ff007c0c */ /* 0x000fc8000bf05070 */
[----:B------:R-:W-:-:S13]  /*0f00*/  ISETP.NE.AND.EX P0, PT, RZ, UR5, PT, P0 ;  /* 0x00000005ff007c0c */ /* 0x000fda000bf05300 */
[----:B------:R-:W-:Y:S05]  /*0f10*/  @!P0 BRA `(.L_x_10) ;  /* 0x00000000000c8947 */ /* 0x000fea0003800000 */
[----:B------:R-:W0:Y:S02]  /*0f20*/  LDC.64 R6, c[0x0][0x588] ;  /* 0x00016200ff067b82 */ /* 0x000e240000000a00 */
[----:B0-----:R1:W5:Y:S01]  /*0f30*/  LDG.E R3, desc[UR16][R6.64] ;  /* 0x0000001006037981 */ /* 0x001362000c1e1900 */
[----:B------:R-:W-:Y:S05]  /*0f40*/  BRA `(.L_x_9) ;  /* 0x0000000000047947 */ /* 0x000fea0003800000 */
.L_x_10:
[----:B------:R-:W2:Y:S02]  /*0f50*/  LDC R3, c[0x0][0x580] ;  /* 0x00016000ff037b82 */ /* 0x000ea40000000800 */
.L_x_9:
[----:B------:R-:W-:Y:S02]  /*0f60*/  ULDC.64 UR4, c[0x0][0x5a0] ;  /* 0x0001680000047ab9 */ /* 0x000fe40000000a00 */
[----:B------:R-:W-:-:S04]  /*0f70*/  ISETP.NE.U32.AND P0, PT, RZ, UR4, PT ;  /* 0x00000004ff007c0c */ /* 0x000fc8000bf05070 */
[----:B------:R-:W-:-:S13]  /*0f80*/  ISETP.NE.AND.EX P0, PT, RZ, UR5, PT, P0 ;  /* 0x00000005ff007c0c */ /* 0x000fda000bf05300 */
[----:B------:R-:W-:Y:S05]  /*0f90*/  @!P0 BRA `(.L_x_11) ;  /* 0x00000000001c8947 */ /* 0x000fea0003800000 */
[----:B01----:R-:W0:Y:S02]  /*0fa0*/  LDC.64 R6, c[0x0][0x5a0] ;  /* 0x00016800ff067b82 */ /* 0x003e240000000a00 */
[----:B0-----:R-:W3:Y:S02]  /*0fb0*/  LDG.E.64 R6, desc[UR16][R6.64] ;  /* 0x0000001006067981 */ /* 0x001ee4000c1e1b00 */
[----:B---3--:R-:W-:-:S04]  /*0fc0*/  ISETP.NE.U32.AND P0, PT, R6, RZ, PT ;  /* 0x000000ff0600720c */ /* 0x008fc80003f05070 */
[----:B------:R-:W-:-:S13]  /*0fd0*/  ISETP.NE.AND.EX P0, PT, R7, RZ, PT, P0 ;  /* 0x000000ff0700720c */ /* 0x000fda0003f05300 */
[----:B------:R-:W-:Y:S05]  /*0fe0*/  @!P0 BRA `(.L_x_11) ;  /* 0x0000000000088947 */ /* 0x000fea0003800000 */
[----:B------:R0:W5:Y:S01]  /*0ff0*/  LD.E R10, desc[UR16][R6.64] ;  /* 0x00000010060a7980 */ /* 0x000162000c101900 */
[----:B------:R-:W-:Y:S05]  /*1000*/  BRA `(.L_x_12) ;  /* 0x0000000000207947 */ /* 0x000fea0003800000 */
.L_x_11:
[----:B------:R-:W-:Y:S02]  /*1010*/  ULDC.64 UR4, c[0x0][0x590] ;  /* 0x0001640000047ab9 */ /* 0x000fe40000000a00 */
[----:B------:R-:W-:-:S04]  /*1020*/  ISETP.NE.U32.AND P0, PT, RZ, UR4, PT ;  /* 0x00000004ff007c0c */ /* 0x000fc8000bf05070 */
[----:B------:R-:W-:-:S13]  /*1030*/  ISETP.NE.AND.EX P0, PT, RZ, UR5, PT, P0 ;  /* 0x00000005ff007c0c */ /* 0x000fda000bf05300 */
[----:B------:R-:W-:Y:S05]  /*1040*/  @!P0 BRA `(.L_x_13) ;  /* 0x00000000000c8947 */ /* 0x000fea0003800000 */
[----:B------:R-:W3:Y:S02]  /*1050*/  LDC.64 R10, c[0x0][0x590] ;  /* 0x00016400ff0a7b82 */ /* 0x000ee40000000a00 */
[----:B---3--:R3:W5:Y:S01]  /*1060*/  LDG.E R10, desc[UR16][R10.64] ;  /* 0x000000100a0a7981 */ /* 0x008762000c1e1900 */
[----:B------:R-:W-:Y:S05]  /*1070*/  BRA `(.L_x_12) ;  /* 0x0000000000047947 */ /* 0x000fea0003800000 */
.L_x_13:
[----:B------:R-:W4:Y:S02]  /*1080*/  LDC R10, c[0x0][0x584] ;  /* 0x00016100ff0a7b82 */ /* 0x000f240000000800 */
.L_x_12:
[----:B------:R-:W-:-:S13]  /*1090*/  LOP3.LUT P0, RZ, R9, 0xff, RZ, 0xc0, !PT ;  /* 0x000000ff09ff7812 */ /* 0x000fda000780c0ff */
[----:B------:R-:W-:Y:S05]  /*10a0*/  @!P0 EXIT ;  /* 0x000000000000894d */ /* 0x000fea0003800000 */
[----:B------:R-:W-:Y:S01]  /*10b0*/  ULDC UR4, c[0x0][0x28c] ;  /* 0x0000a30000047ab9 */ /* 0x000fe20000000800 */
[----:B------:R-:W-:Y:S01]  /*10c0*/  LOP3.LUT R80, R4, 0x1, RZ, 0xfc, !PT ;  /* 0x0000000104507812 */ /* 0x000fe200078efcff */
[----:B------:R-:W-:-:S04]  /*10d0*/  UIADD3 UR4, UR4, 0x3f, URZ ;  /* 0x0000003f04047890 */ /* 0x000fc8000fffe03f */
[----:B------:R-:W-:-:S04]  /*10e0*/  USHF.R.S32.HI UR5, URZ, 0x1f, UR4 ;  /* 0x0000001f3f057899 */ /* 0x000fc80008011404 */
[----:B------:R-:W-:-:S03]  /*10f0*/  ULEA.HI UR5, UR5, UR4, URZ, 0x6 ;  /* 0x0000000405057291 */ /* 0x000fc6000f8f303f */
[----:B------:R-:W-:Y:S01]  /*1100*/  UMOV UR4, URZ ;  /* 0x0000003f00047c82 */ /* 0x000fe20008000000 */
[----:B------:R-:W-:-:S03]  /*1110*/  USHF.R.S32.HI UR9, URZ, 0x6, UR5 ;  /* 0x000000063f097899 */ /* 0x000fc60008011405 */
[----:B------:R-:W-:-:S09]  /*1120*/  UMOV UR5, URZ ;  /* 0x0000003f00057c82 */ /* 0x000fd20008000000 */
.L_x_102:
[----:B01----:R-:W-:Y:S01]  /*1130*/  LOP3.LUT R6, R2, 0x80, RZ, 0xc0, !PT ;  /* 0x0000008002067812 */ /* 0x003fe200078ec0ff */
[----:B------:R-:W0:Y:S01]  /*1140*/  S2UR UR13, SR_CgaCtaId ;  /* 0x00000000000d79c3 */ /* 0x000e220000008800 */
[----:B------:R-:W-:Y:S01]  /*1150*/  UMOV UR12, 0x400 ;  /* 0x00000400000c7882 */ /* 0x000fe20000000000 */
[----:B------:R-:W-:Y:S01]  /*1160*/  UMOV UR6, URZ ;  /* 0x0000003f00067c82 */ /* 0x000fe20008000000 */
[----:B------:R-:W-:Y:S01]  /*1170*/  SHF.R.U32.HI R6, RZ, 0x7, R6 ;  /* 0x00000007ff067819 */ /* 0x000fe20000011606 */
[----:B------:R-:W-:Y:S01]  /*1180*/  UMOV UR7, URZ ;  /* 0x0000003f00077c82 */ /* 0x000fe20008000000 */
[----:B------:R-:W-:Y:S01]  /*1190*/  UMOV UR18, UR5 ;  /* 0x0000000500127c82 */ /* 0x000fe20008000000 */
[----:B------:R-:W-:Y:S01]  /*11a0*/  CS2R R14, SRZ ;  /* 0x00000000000e7805 */ /* 0x000fe2000001ff00 */
[----:B---3--:R-:W-:Y:S01]  /*11b0*/  IMAD.MOV.U32 R11, RZ, RZ, RZ ;  /* 0x000000ffff0b7224 */ /* 0x008fe200078e00ff */
[----:B------:R-:W1:Y:S01]  /*11c0*/  LDC R7, c[0x0][0x28c] ;  /* 0x0000a300ff077b82 */ /* 0x000e620000000800 */
[----:B------:R-:W3:Y:S01]  /*11d0*/  SHFL.IDX PT, R6, R6, RZ, 0x1f ;  /* 0x00001fff06067589 */ /* 0x000ee200000e0000 */
[----:B------:R-:W-:-:S02]  /*11e0*/  CS2R R18, SRZ ;  /* 0x0000000000127805 */ /* 0x000fc4000001ff00 */
[----:B------:R-:W-:Y:S02]  /*11f0*/  CS2R R20, SRZ ;  /* 0x0000000000147805 */ /* 0x000fe4000001ff00 */
[----:B------:R-:W-:Y:S02]  /*1200*/  CS2R R22, SRZ ;  /* 0x0000000000167805 */ /* 0x000fe4000001ff00 */
[----:B------:R-:W-:Y:S02]  /*1210*/  CS2R R56, SRZ ;  /* 0x0000000000387805 */ /* 0x000fe4000001ff00 */
[----:B------:R-:W-:Y:S02]  /*1220*/  CS2R R58, SRZ ;  /* 0x00000000003a7805 */ /* 0x000fe4000001ff00 */
[----:B------:R-:W-:Y:S02]  /*1230*/  CS2R R60, SRZ ;  /* 0x00000000003c7805 */ /* 0x000fe4000001ff00 */
[----:B------:R-:W-:-:S02]  /*1240*/  CS2R R62, SRZ ;  /* 0x00000000003e7805 */ /* 0x000fc4000001ff00 */
[----:B------:R-:W-:Y:S02]  /*1250*/  CS2R R64, SRZ ;  /* 0x0000000000407805 */ /* 0x000fe4000001ff00 */
[----:B------:R-:W-:Y:S01]  /*1260*/  CS2R R66, SRZ ;  /* 0x0000000000427805 */ /* 0x000fe2000001ff00 */
[----:B------:R-:W-:Y:S01]  /*1270*/  IMAD.MOV.U32 R68, RZ, RZ, RZ ;  /* 0x000000ffff447224 */ /* 0x000fe200078e00ff */
[----:B------:R-:W-:Y:S02]  /*1280*/  CS2R R70, SRZ ;  /* 0x0000000000467805 */ /* 0x000fe4000001ff00 */
[----:B------:R-:W-:Y:S02]  /*1290*/  CS2R R72, SRZ ;  /* 0x0000000000487805 */ /* 0x000fe4000001ff00 */
[----:B------:R-:W-:Y:S02]  /*12a0*/  CS2R R74, SRZ ;  /* 0x00000000004a7805 */ /* 0x000fe4000001ff00 */
[----:B------:R-:W-:-:S02]  /*12b0*/  CS2R R76, SRZ ;  /* 0x00000000004c7805 */ /* 0x000fc4000001ff00 */
[----:B------:R-:W-:Y:S01]  /*12c0*/  CS2R R78, SRZ ;  /* 0x00000000004e7805 */ /* 0x000fe2000001ff00 */
[----:B------:R-:W-:Y:S01]  /*12d0*/  IMAD.U32 R9, RZ, RZ, UR4 ;  /* 0x00000004ff097e24 */ /* 0x000fe2000f8e00ff */
[----:B------:R-:W-:Y:S02]  /*12e0*/  CS2R R24, SRZ ;  /* 0x0000000000187805 */ /* 0x000fe4000001ff00 */
[----:B------:R-:W-:Y:S02]  /*12f0*/  CS2R R26, SRZ ;  /* 0x00000000001a7805 */ /* 0x000fe4000001ff00 */
[----:B------:R-:W-:Y:S02]  /*1300*/  CS2R R28, SRZ ;  /* 0x00000000001c7805 */ /* 0x000fe4000001ff00 */
[----:B------:R-:W-:Y:S02]  /*1310*/  CS2R R30, SRZ ;  /* 0x00000000001e7805 */ /* 0x000fe4000001ff00 */
[----:B------:R-:W-:-:S02]  /*1320*/  CS2R R32, SRZ ;  /* 0x0000000000207805 */ /* 0x000fc4000001ff00 */
[----:B------:R-:W-:Y:S02]  /*1330*/  CS2R R34, SRZ ;  /* 0x0000000000227805 */ /* 0x000fe4000001ff00 */
[----:B-1----:R-:W-:Y:S02]  /*1340*/  ISETP.GE.AND P0, PT, R7, 0x1, PT ;  /* 0x000000010700780c */ /* 0x002fe40003f06270 */
[----:B------:R-:W-:Y:S02]  /*1350*/  CS2R R36, SRZ ;  /* 0x0000000000247805 */ /* 0x000fe4000001ff00 */
[----:B---3--:R-:W-:Y:S02]  /*1360*/  R2UR UR8, R6 ;  /* 0x00000000060872ca */ /* 0x008fe400000e0000 */
[----:B------:R-:W-:Y:S02]  /*1370*/  CS2R R38, SRZ ;  /* 0x0000000000267805 */ /* 0x000fe4000001ff00 */
[----:B------:R-:W-:-:S02]  /*1380*/  CS2R R40, SRZ ;  /* 0x0000000000287805 */ /* 0x000fc4000001ff00 */
[----:B------:R-:W-:Y:S02]  /*1390*/  CS2R R42, SRZ ;  /* 0x00000000002a7805 */ /* 0x000fe4000001ff00 */
[----:B------:R-:W-:Y:S02]  /*13a0*/  CS2R R44, SRZ ;  /* 0x00000000002c7805 */ /* 0x000fe4000001ff00 */
[----:B------:R-:W-:Y:S02]  /*13b0*/  CS2R R46, SRZ ;  /* 0x00000000002e7805 */ /* 0x000fe4000001ff00 */
[----:B------:R-:W-:Y:S02]  /*13c0*/  CS2R R48, SRZ ;  /* 0x0000000000307805 */ /* 0x000fe4000001ff00 */
[----:B------:R-:W-:Y:S02]  /*13d0*/  CS2R R50, SRZ ;  /* 0x0000000000327805 */ /* 0x000fe4000001ff00 */
[----:B------:R-:W-:-:S02]  /*13e0*/  CS2R R52, SRZ ;  /* 0x0000000000347805 */ /* 0x000fc4000001ff00 */
[----:B------:R-:W-:Y:S01]  /*13f0*/  CS2R R54, SRZ ;  /* 0x0000000000367805 */ /* 0x000fe2000001ff00 */
[----:B------:R-:W-:-:S04]  /*1400*/  ULEA.HI UR10, UR8, UR8, URZ, 0x1 ;  /* 0x00000008080a7291 */ /* 0x000fc8000f8f083f */
[----:B------:R-:W-:Y:S02]  /*1410*/  ULOP3.LUT UR11, UR10, 0xffffe, URZ, 0xc0, !UPT ;  /* 0x000ffffe0a0b7892 */ /* 0x000fe4000f8ec03f */
[----:B0-----:R-:W-:Y:S02]  /*1420*/  ULEA UR10, UR13, UR12, 0x18 ;  /* 0x0000000c0d0a7291 */ /* 0x001fe4000f8ec03f */
[----:B------:R-:W-:-:S03]  /*1430*/  UIADD3 UR11, UR8, -UR11, URZ ;  /* 0x8000000b080b7290 */ /* 0x000fc6000fffe03f */
[----:B------:R-:W-:Y:S01]  /*1440*/  UMOV UR8, URZ ;  /* 0x0000003f00087c82 */ /* 0x000fe20008000000 */
[----:B------:R-:W-:-:S04]  /*1450*/  ULEA UR11, UR11, UR10, 0xc ;  /* 0x0000000a0b0b7291 */ /* 0x000fc8000f8e603f */
[----:B------:R-:W-:-:S04]  /*1460*/  UIADD3 UR11, UR11, 0x200, URZ ;  /* 0x000002000b0b7890 */ /* 0x000fc8000fffe03f */
[----:B------:R-:W-:-:S04]  /*1470*/  USHF.R.U32.HI UR11, URZ, 0x4, UR11 ;  /* 0x000000043f0b7899 */ /* 0x000fc8000801160b */
[----:B------:R-:W-:Y:S01]  /*1480*/  ULOP3.LUT UR11, UR11, 0x3fff, URZ, 0xc0, !UPT ;  /* 0x00003fff0b0b7892 */ /* 0x000fe2000f8ec03f */
[----:B-----5:R-:W-:Y:S11]  /*1490*/  @!P0 BRA `(.L_x_14) ;  /* 0x0000000400708947 */ /* 0x020ff60003800000 */
[----:B------:R-:W-:-:S13]  /*14a0*/  ISETP.NE.AND P1, PT, R80, 0x3, PT ;  /* 0x000000035000780c */ /* 0x000fda0003f25270 */
[----:B------:R-:W-:Y:S05]  /*14b0*/  @!P1 BRA `(.L_x_15) ;  /* 0x0000000000049947 */ /* 0x000fea0003800000 */
[----:B------:R-:W-:Y:S01]  /*14c0*/  BPT.TRAP 0x1 ;  /* 0x000000040000795c */ /* 0x000fe20000300000 */
.L_x_15:
[----:B------:R-:W-:Y:S01]  /*14d0*/  ULEA UR6, UR5, UR10, 0x3 ;  /* 0x0000000a05067291 */ /* 0x000fe2000f8e183f */
[----:B------:R-:W-:-:S05]  /*14e0*/  IMAD.U32 R6, RZ, RZ, UR4 ;  /* 0x00000004ff067e24 */ /* 0x000fca000f8e00ff */
[----:B------:R-:W-:-:S04]  /*14f0*/  SHF.L.U32 R6, R6, 0x1f, RZ ;  /* 0x0000001f06067819 */ /* 0x000fc800000006ff */
[----:B------:R0:W1:Y:S01]  /*1500*/  SYNCS.PHASECHK.TRANS64.TRYWAIT P0, [UR6], R6 ;  /* 0x00000006ff0075a7 */ /* 0x0000620008000146 */
[----:B------:R-:W-:Y:S05]  /*1510*/  @!P1 BRA `(.L_x_16) ;  /* 0x0000000000049947 */ /* 0x000fea0003800000 */
[----:B------:R-:W-:Y:S01]  /*1520*/  BPT.TRAP 0x1 ;  /* 0x000000040000795c */ /* 0x000fe20000300000 */
.L_x_16:
[----:B-1----:R-:W-:Y:S05]  /*1530*/  @P0 BRA `(.L_x_17) ;  /* 0x0000000000080947 */ /* 0x002fea0003800000 */
[----:B------:R-:W1:Y:S02]  /*1540*/  SYNCS.PHASECHK.TRANS64.TRYWAIT P0, [UR6], R6 ;  /* 0x00000006ff0075a7 */ /* 0x000e640008000146 */
[----:B-1----:R-:W-:Y:S05]  /*1550*/  @!P0 BRA `(.L_x_18) ;  /* 0x0000005c00488947 */ /* 0x002fea0003800000 */
.L_x_17:
[----:B------:R-:W-:Y:S01]  /*1560*/  UIADD3 UR6, UR10, 0x24200, URZ ;  /* 0x000242000a067890 */ /* 0x000fe2000fffe03f */
[----:B------:R-:W-:Y:S01]  /*1570*/  WARPGROUP.ARRIVE ;  /* 0x00000000000079c5 */ /* 0x000fe20000000000 */
[----:B------:R-:W-:Y:S01]  /*1580*/  ULOP3.LUT UR12, UR11, 0x10000, URZ, 0xfc, !UPT ;  /* 0x000100000b0c7892 */ /* 0x000fe2000f8efc3f */
[----:B------:R-:W-:Y:S01]  /*1590*/  CS2R R14, SRZ ;  /* 0x00000000000e7805 */ /* 0x000fe2000001ff00 */
[----:B------:R-:W-:Y:S01]  /*15a0*/  USHF.R.U32.HI UR6, URZ, 0x4, UR6 ;  /* 0x000000043f067899 */ /* 0x000fe20008011606 */
[----:B------:R-:W-:Y:S01]  /*15b0*/  IMAD.MOV.U32 R11, RZ, RZ, RZ ;  /* 0x000000ffff0b7224 */ /* 0x000fe200078e00ff */
[----:B------:R-:W-:Y:S01]  /*15c0*/  ULEA UR12, UR5, UR12, 0x9 ;  /* 0x0000000c050c7291 */ /* 0x000fe2000f8e483f */
[----:B------:R-:W-:Y:S01]  /*15d0*/  CS2R R18, SRZ ;  /* 0x0000000000127805 */ /* 0x000fe2000001ff00 */
[----:B------:R-:W-:Y:S01]  /*15e0*/  ULOP3.LUT UR6, UR6, 0x3fff, URZ, 0xc0, !UPT ;  /* 0x00003fff06067892 */ /* 0x000fe2000f8ec03f */
[----:B------:R-:W-:Y:S01]  /*15f0*/  CS2R R20, SRZ ;  /* 0x0000000000147805 */ /* 0x000fe2000001ff00 */
[----:B------:R-:W-:Y:S01]  /*1600*/  UMOV UR13, 0x80000020 ;  /* 0x80000020000d7882 */ /* 0x000fe20000000000 */
[----:B------:R-:W-:Y:S01]  /*1610*/  UMOV UR15, 0x80000020 ;  /* 0x80000020000f7882 */ /* 0x000fe20000000000 */
[----:B------:R-:W-:Y:S01]  /*1620*/  ULOP3.LUT UR6, UR6, 0x10000, URZ, 0xfc, !UPT ;  /* 0x0001000006067892 */ /* 0x000fe2000f8efc3f */
[----:B------:R-:W-:Y:S01]  /*1630*/  CS2R R22, SRZ ;  /* 0x0000000000167805 */ /* 0x000fe2000001ff00 */
[----:B------:R-:W-:Y:S01]  /*1640*/  ULDC UR7, c[0x0][0x50c] ;  /* 0x0001430000077ab9 */ /* 0x000fe20000000800 */
[----:B------:R-:W-:Y:S01]  /*1650*/  CS2R R56, SRZ ;  /* 0x0000000000387805 */ /* 0x000fe2000001ff00 */
[----:B------:R-:W-:Y:S01]  /*1660*/  ULEA UR14, UR5, UR6, 0x8 ;  /* 0x00000006050e7291 */ /* 0x000fe2000f8e403f */
[----:B------:R-:W-:Y:S01]  /*1670*/  CS2R R58, SRZ ;  /* 0x00000000003a7805 */ /* 0x000fe2000001ff00 */
[----:B------:R-:W-:Y:S01]  /*1680*/  UISETP.NE.AND UP0, UPT, UR7, 0x2, UPT ;  /* 0x000000020700788c */ /* 0x000fe2000bf05270 */
[----:B------:R-:W-:Y:S01]  /*1690*/  CS2R R60, SRZ ;  /* 0x00000000003c7805 */ /* 0x000fe2000001ff00 */
[----:B------:R-:W-:Y:S01]  /*16a0*/  UMOV UR6, 0x2 ;  /* 0x0000000200067882 */ /* 0x000fe20000000000 */
[----:B------:R-:W-:Y:S01]  /*16b0*/  CS2R R62, SRZ ;  /* 0x00000000003e7805 */ /* 0x000fe2000001ff00 */
[----:B------:R-:W-:Y:S01]  /*16c0*/  USEL UR7, URZ, 0x1, UP0 ;  /* 0x000000013f077887 */ /* 0x000fe20008000000 */
[----:B------:R-:W-:-:S02]  /*16d0*/  CS2R R64, SRZ ;  /* 0x0000000000407805 */ /* 0x000fc4000001ff00 */
[----:B------:R-:W-:Y:S01]  /*16e0*/  CS2R R66, SRZ ;  /* 0x0000000000427805 */ /* 0x000fe2000001ff00 */
[----:B------:R-:W-:Y:S01]  /*16f0*/  QGMMA.64x64x32.F32.E4M3.E4M3 R24, gdesc[UR12], RZ, !UPT ;  /* 0x00e000000c1879f3 */ /* 0x000fe2000c7008ff */
[----:B------:R-:W-:Y:S01]  /*1700*/  UIADD3 UR12, UR12, 0x2, URZ ;  /* 0x000000020c0c7890 */ /* 0x000fe2000fffe03f */
[----:B------:R-:W-:Y:S01]  /*1710*/  IMAD.MOV.U32 R68, RZ, RZ, RZ ;  /* 0x000000ffff447224 */ /* 0x000fe200078e00ff */
[----:B------:R-:W-:Y:S01]  /*1720*/  ISETP.NE.AND P0, PT, RZ, UR7, PT ;  /* 0x00000007ff007c0c */ /* 0x000fe2000bf05270 */
[----:B------:R-:W-:Y:S01]  /*1730*/  UIADD3 UR14, UR14, 0x2, URZ ;  /* 0x000000020e0e7890 */ /* 0x000fe2000fffe03f */
[----:B------:R-:W-:Y:S01]  /*1740*/  CS2R R70, SRZ ;  /* 0x0000000000467805 */ /* 0x000fe2000001ff00 */
[----:B------:R-:W-:Y:S01]  /*1750*/  UMOV UR13, 0x80000020 ;  /* 0x80000020000d7882 */ /* 0x000fe20000000000 */
[----:B------:R-:W-:Y:S01]  /*1760*/  UMOV UR15, 0x80000020 ;  /* 0x80000020000f7882 */ /* 0x000fe20000000000 */
[----:B------:R-:W-:Y:S02]  /*1770*/  CS2R R72, SRZ ;  /* 0x0000000000487805 */ /* 0x000fe4000001ff00 */
[----:B------:R-:W-:-:S02]  /*1780*/  CS2R R74, SRZ ;  /* 0x00000000004a7805 */ /* 0x000fc4000001ff00 */
[----:B------:R-:W-:Y:S02]  /*1790*/  CS2R R76, SRZ ;  /* 0x00000000004c7805 */ /* 0x000fe4000001ff00 */
[----:B------:R-:W-:Y:S01]  /*17a0*/  CS2R R78, SRZ ;  /* 0x00000000004e7805 */ /* 0x000fe2000001ff00 */
[----:B------:R-:W-:Y:S01]  /*17b0*/  QGMMA.64x64x32.F32.E4M3.E4M3 R24, gdesc[UR12], R24, gsb0 ;  /* 0x00e000000c1879f3 */ /* 0x000fe20008000818 */
[----:B------:R-:W-:Y:S05]  /*17c0*/  @!P0 BRA `(.L_x_19) ;  /* 0x0000000000888947 */ /* 0x000fea0003800000 */
[----:B------:R-:W-:Y:S02]  /*17d0*/  WARPGROUP.DEPBAR.LE gsb0, 0x0 ;  /* 0x00008000000079c5 */ /* 0x000fe40000010000 */
[----:B------:R-:W-:-:S01]  /*17e0*/  FADD R79, RZ, R24 ;  /* 0x00000018ff4f7221 */ /* 0x000fc20000000000 */
[----:B------:R-:W-:Y:S01]  /*17f0*/  FADD R78, RZ, R25 ;  /* 0x00000019ff4e7221 */ /* 0x000fe20000000000 */
        /* <DEDUP_REMOVED lines=30> */
[----:B------:R-:W-:-:S06]  /*19e0*/  UMOV UR6, URZ ;  /* 0x0000003f00067c82 */ /* 0x000fcc0008000000 */
.L_x_19:
[----:B------:R-:W-:-:S04]  /*19f0*/  UIADD3 UR18, UR5, 0x1, URZ ;  /* 0x0000000105127890 */ /* 0x000fc8000fffe03f */
[----:B------:R-:W-:-:S04]  /*1a00*/  UISETP.NE.AND UP0, UPT, UR18, 0x12, UPT ;  /* 0x000000121200788c */ /* 0x000fc8000bf05270 */
[----:B------:R-:W-:Y:S02]  /*1a10*/  USEL UR8, URZ, 0x1, UP0 ;  /* 0x000000013f087887 */ /* 0x000fe40008000000 */
[----:B------:R-:W-:Y:S02]  /*1a20*/  USEL UR18, UR18, URZ, UP0 ;  /* 0x0000003f12127287 */ /* 0x000fe40008000000 */
[----:B------:R-:W-:-:S06]  /*1a30*/  ULOP3.LUT UR8, UR4, UR8, URZ, 0x3c, !UPT ;  /* 0x0000000804087292 */ /* 0x000fcc000f8e3c3f */
[----:B------:R-:W-:Y:S01]  /*1a40*/  IMAD.U32 R9, RZ, RZ, UR8 ;  /* 0x00000008ff097e24 */ /* 0x000fe2000f8e00ff */
[----:B------:R-:W-:-:S06]  /*1a50*/  UMOV UR8, 0x1 ;  /* 0x0000000100087882 */ /* 0x000fcc0000000000 */
.L_x_14:
[----:B------:R-:W-:-:S04]  /*1a60*/  UISETP.LT.AND UP0, UPT, UR9, 0x1, UPT ;  /* 0x000000010900788c */ /* 0x000fc8000bf01270 */
[----:B------:R-:W-:-:S04]  /*1a70*/  USEL UR12, UR9, 0x1, UP0 ;  /* 0x00000001090c7887 */ /* 0x000fc80008000000 */
[----:B------:R-:W-:-:S04]  /*1a80*/  UIADD3 UR12, UR9, -UR12, URZ ;  /* 0x8000000c090c7290 */ /* 0x000fc8000fffe03f */
[----:B------:R-:W-:-:S06]  /*1a90*/  UISETP.GE.AND UP0, UPT, UR12, 0x1, UPT ;  /* 0x000000010c00788c */ /* 0x000fcc000bf06270 */
[----:B------:R-:W-:-:S13]  /*1aa0*/  PLOP3.LUT P0, PT, PT, PT, UP0, 0x80, 0x0 ;  /* 0x000000000000781c */ /* 0x000fda0003f0f008 */
[----:B------:R-:W-:Y:S05]  /*1ab0*/  @!P0 BRA `(.L_x_20) ;  /* 0x0000000400848947 */ /* 0x000fea0003800000 */
[----:B01----:R-:W-:Y:S01]  /*1ac0*/  IMAD.U32 R6, RZ, RZ, UR12 ;  /* 0x0000000cff067e24 */ /* 0x003fe2000f8e00ff */
[----:B------:R-:W-:Y:S01]  /*1ad0*/  UMOV UR19, UR5 ;  /* 0x0000000500137c82 */ /* 0x000fe20008000000 */
[----:B------:R-:W-:-:S05]  /*1ae0*/  ULDC UR20, c[0x0][0x50c] ;  /* 0x0001430000147ab9 */ /* 0x000fca0000000800 */
.L_x_28:
[----:B------:R-:W-:-:S13]  /*1af0*/  ISETP.NE.AND P1, PT, R80, 0x3, PT ;  /* 0x000000035000780c */ /* 0x000fda0003f25270 */
[----:B01----:R-:W-:Y:S05]  /*1b00*/  @!P1 BRA `(.L_x_21) ;  /* 0x0000000000049947 */ /* 0x003fea0003800000 */
[----:B------:R-:W-:Y:S01]  /*1b10*/  BPT.TRAP 0x1 ;  /* 0x000000040000795c */ /* 0x000fe20000300000 */
.L_x_21:
[----:B------:R-:W0:Y:S01]  /*1b20*/  S2UR UR12, SR_CgaCtaId ;  /* 0x00000000000c79c3 */ /* 0x000e220000008800 */
[----:B------:R-:W-:Y:S01]  /*1b30*/  UMOV UR10, 0x400 ;  /* 0x00000400000a7882 */ /* 0x000fe20000000000 */
[----:B------:R-:W-:Y:S01]  /*1b40*/  SHF.L.U32 R7, R9, 0x1f, RZ ;  /* 0x0000001f09077819 */ /* 0x000fe200000006ff */
[----:B0-----:R-:W-:-:S04]  /*1b50*/  ULEA UR10, UR12, UR10, 0x18 ;  /* 0x0000000a0c0a7291 */ /* 0x001fc8000f8ec03f */
[----:B------:R-:W-:-:S09]  /*1b60*/  ULEA UR12, UR18, UR10, 0x3 ;  /* 0x0000000a120c7291 */ /* 0x000fd2000f8e183f */
[----:B------:R0:W1:Y:S01]  /*1b70*/  SYNCS.PHASECHK.TRANS64.TRYWAIT P0, [UR12], R7 ;  /* 0x00000007ff0075a7 */ /* 0x000062000800014c */
[----:B------:R-:W-:Y:S05]  /*1b80*/  @!P1 BRA `(.L_x_22) ;  /* 0x0000000000049947 */ /* 0x000fea0003800000 */
[----:B------:R-:W-:Y:S01]  /*1b90*/  BPT.TRAP 0x1 ;  /* 0x000000040000795c */ /* 0x000fe20000300000 */
.L_x_22:
[----:B-1----:R-:W-:Y:S05]  /*1ba0*/  @P0 BRA `(.L_x_23) ;  /* 0x0000000000080947 */ /* 0x002fea0003800000 */
[----:B------:R-:W1:Y:S02]  /*1bb0*/  SYNCS.PHASECHK.TRANS64.TRYWAIT P0, [UR12], R7 ;  /* 0x00000007ff0075a7 */ /* 0x000e64000800014c */
[----:B-1----:R-:W-:Y:S05]  /*1bc0*/  @!P0 BRA `(.L_x_24) ;  /* 0x0000005400c48947 */ /* 0x002fea0003800000 */
.L_x_23:
[----:B------:R-:W-:Y:S01]  /*1bd0*/  UIADD3 UR12, UR10, 0x24200, URZ ;  /* 0x000242000a0c7890 */ /* 0x000fe2000fffe03f */
[----:B------:R-:W-:Y:S01]  /*1be0*/  WARPGROUP.ARRIVE ;  /* 0x00000000000079c5 */ /* 0x000fe20000000000 */
[----:B------:R-:W-:Y:S02]  /*1bf0*/  UISETP.NE.AND UP0, UPT, UR7, URZ, UPT ;  /* 0x0000003f0700728c */ /* 0x000fe4000bf05270 */
[----:B------:R-:W-:Y:S02]  /*1c00*/  USHF.R.U32.HI UR12, URZ, 0x4, UR12 ;  /* 0x000000043f0c7899 */ /* 0x000fe4000801160c */
[----:B------:R-:W-:Y:S02]  /*1c10*/  USEL UR8, UR8, URZ, !UP0 ;  /* 0x0000003f08087287 */ /* 0x000fe4000c000000 */
[----:B------:R-:W-:Y:S02]  /*1c20*/  ULOP3.LUT UR7, UR12, 0x3fff, URZ, 0xc0, !UPT ;  /* 0x00003fff0c077892 */ /* 0x000fe4000f8ec03f */
[----:B------:R-:W-:-:S02]  /*1c30*/  ULOP3.LUT UR12, UR11, 0x10000, URZ, 0xfc, !UPT ;  /* 0x000100000b0c7892 */ /* 0x000fc4000f8efc3f */
[----:B------:R-:W-:Y:S02]  /*1c40*/  ULOP3.LUT UR7, UR7, 0x10000, URZ, 0xfc, !UPT ;  /* 0x0001000007077892 */ /* 0x000fe4000f8efc3f */
[----:B------:R-:W-:Y:S02]  /*1c50*/  UISETP.NE.U32.AND UP0, UPT, UR8, URZ, UPT ;  /* 0x0000003f0800728c */ /* 0x000fe4000bf05070 */
[----:B------:R-:W-:Y:S02]  /*1c60*/  ULEA UR12, UR18, UR12, 0x9 ;  /* 0x0000000c120c7291 */ /* 0x000fe4000f8e483f */
[----:B------:R-:W-:Y:S01]  /*1c70*/  ULEA UR14, UR18, UR7, 0x8 ;  /* 0x00000007120e7291 */ /* 0x000fe2000f8e403f */
[----:B------:R-:W-:Y:S01]  /*1c80*/  UMOV UR13, 0x80000020 ;  /* 0x80000020000d7882 */ /* 0x000fe20000000000 */
[----:B------:R-:W-:Y:S01]  /*1c90*/  UMOV UR15, 0x80000020 ;  /* 0x80000020000f7882 */ /* 0x000fe20000000000 */
[----:B------:R-:W-:-:S06]  /*1ca0*/  UIADD3 UR6, UR6, 0x2, URZ ;  /* 0x0000000206067890 */ /* 0x000fcc000fffe03f */
[----:B------:R-:W-:Y:S01]  /*1cb0*/  QGMMA.64x64x32.F32.E4M3.E4M3 R24, gdesc[UR12], R24, UP0 ;  /* 0x00e000000c1879f3 */ /* 0x000fe2000bf00818 */
[----:B------:R-:W-:Y:S02]  /*1cc0*/  UIADD3 UR12, UR12, 0x2, URZ ;  /* 0x000000020c0c7890 */ /* 0x000fe4000fffe03f */
[----:B------:R-:W-:Y:S01]  /*1cd0*/  UIADD3 UR14, UR14, 0x2, URZ ;  /* 0x000000020e0e7890 */ /* 0x000fe2000fffe03f */
[----:B------:R-:W-:Y:S01]  /*1ce0*/  UMOV UR13, 0x80000020 ;  /* 0x80000020000d7882 */ /* 0x000fe20000000000 */
[----:B------:R-:W-:Y:S01]  /*1cf0*/  UMOV UR15, 0x80000020 ;  /* 0x80000020000f7882 */ /* 0x000fe20000000000 */
[----:B------:R-:W-:-:S04]  /*1d00*/  UISETP.NE.AND UP0, UPT, UR6, UR20, UPT ;  /* 0x000000140600728c */ /* 0x000fc8000bf05270 */
[----:B------:R-:W-:-:S06]  /*1d10*/  USEL UR7, URZ, 0x1, UP0 ;  /* 0x000000013f077887 */ /* 0x000fcc0008000000 */
[----:B------:R-:W-:Y:S01]  /*1d20*/  ISETP.NE.AND P0, PT, RZ, UR7, PT ;  /* 0x00000007ff007c0c */ /* 0x000fe2000bf05270 */
[----:B------:R-:W-:Y:S03]  /*1d30*/  QGMMA.64x64x32.F32.E4M3.E4M3 R24, gdesc[UR12], R24, gsb0 ;  /* 0x00e000000c1879f3 */ /* 0x000fe60008000818 */
[----:B------:R-:W-:-:S09]  /*1d40*/  WARPGROUP.DEPBAR.LE gsb0, 0x1 ;  /* 0x00008000000079c5 */ /* 0x000fd20000010100 */
[----:B------:R-:W-:Y:S05]  /*1d50*/  @!P0 BRA `(.L_x_25) ;  /* 0x0000000000888947 */ /* 0x000fea0003800000 */
[----:B------:R-:W-:Y:S02]  /*1d60*/  WARPGROUP.DEPBAR.LE gsb0, 0x0 ;  /* 0x00008000000079c5 */ /* 0x000fe40000010000 */
[----:B------:R-:W-:-:S01]  /*1d70*/  FADD R79, R24, R79 ;  /* 0x0000004f184f7221 */ /* 0x000fc20000000000 */
[----:B------:R-:W-:Y:S01]  /*1d80*/  FADD R78, R25, R78 ;  /* 0x0000004e194e7221 */ /* 0x000fe20000000000 */
        /* <DEDUP_REMOVED lines=30> */
[----:B------:R-:W-:-:S06]  /*1f70*/  UMOV UR6, URZ ;  /* 0x0000003f00067c82 */ /* 0x000fcc0008000000 */
.L_x_25:
[----:B------:R-:W-:Y:S05]  /*1f80*/  @!P1 BRA `(.L_x_26) ;  /* 0x0000000000049947 */ /* 0x000fea0003800000 */
[----:B------:R-:W-:Y:S01]  /*1f90*/  BPT.TRAP 0x1 ;  /* 0x000000040000795c */ /* 0x000fe20000300000 */
.L_x_26:
[----:B------:R-:W-:Y:S01]  /*1fa0*/  ULEA UR8, UR19, UR10, 0x3 ;  /* 0x0000000a13087291 */ /* 0x000fe2000f8e183f */
[----:B------:R-:W-:-:S03]  /*1fb0*/  ISETP.GT.U32.AND P0, PT, R4, 0x1, PT ;  /* 0x000000010400780c */ /* 0x000fc60003f04070 */
[----:B------:R-:W-:-:S04]  /*1fc0*/  UIADD3 UR8, UR8, 0x90, URZ ;  /* 0x0000009008087890 */ /* 0x000fc8000fffe03f */
[----:B------:R-:W-:-:S09]  /*1fd0*/  UPRMT UR8, URZ, 0x654, UR8 ;  /* 0x000006543f087896 */ /* 0x000fd20008000008 */
[----:B------:R-:W-:Y:S01]  /*1fe0*/  SYNCS.ARRIVE.TRANS64.RED.A1T0 RZ, [UR8], RZ ;  /* 0x000000ffffff79a7 */ /* 0x000fe20008100408 */
[----:B------:R-:W-:Y:S05]  /*1ff0*/  @P0 BRA `(.L_x_27) ;  /* 0x0000000000040947 */ /* 0x000fea0003800000 */
[----:B------:R-:W-:Y:S01]  /*2000*/  BPT.TRAP 0x1 ;  /* 0x000000040000795c */ /* 0x000fe20000300000 */
.L_x_27:
[----:B------:R-:W-:Y:S01]  /*2010*/  UIADD3 UR18, UR18, 0x1, URZ ;  /* 0x0000000112127890 */ /* 0x000fe2000fffe03f */
[C---:B------:R-:W-:Y:S01]  /*2020*/  ISETP.GT.AND P0, PT, R6.reuse, 0x1, PT ;  /* 0x000000010600780c */ /* 0x040fe20003f04270 */
[----:B------:R-:W-:Y:S01]  /*2030*/  UIADD3 UR19, UR19, 0x1, URZ ;  /* 0x0000000113137890 */ /* 0x000fe2000fffe03f */
[----:B------:R-:W-:Y:S01]  /*2040*/  VIADD R6, R6, 0xffffffff ;  /* 0xffffffff06067836 */ /* 0x000fe20000000000 */
[----:B------:R-:W-:Y:S02]  /*2050*/  UISETP.NE.AND UP0, UPT, UR18, 0x12, UPT ;  /* 0x000000121200788c */ /* 0x000fe4000bf05270 */
[----:B------:R-:W-:Y:S02]  /*2060*/  UISETP.NE.AND UP1, UPT, UR19, 0x12, UPT ;  /* 0x000000121300788c */ /* 0x000fe4000bf25270 */
[----:B------:R-:W-:Y:S02]  /*2070*/  USEL UR8, URZ, 0x1, UP0 ;  /* 0x000000013f087887 */ /* 0x000fe40008000000 */
[----:B------:R-:W-:-:S02]  /*2080*/  USEL UR18, UR18, URZ, UP0 ;  /* 0x0000003f12127287 */ /* 0x000fc40008000000 */
[----:B------:R-:W-:Y:S02]  /*2090*/  USEL UR19, UR19, URZ, UP1 ;  /* 0x0000003f13137287 */ /* 0x000fe40008800000 */
[----:B------:R-:W-:Y:S01]  /*20a0*/  LOP3.LUT R9, R9, UR8, RZ, 0x3c, !PT ;  /* 0x0000000809097c12 */ /* 0x000fe2000f8e3cff */
[----:B------:R-:W-:Y:S01]  /*20b0*/  UMOV UR8, 0x1 ;  /* 0x0000000100087882 */ /* 0x000fe20000000000 */
[----:B------:R-:W-:Y:S08]  /*20c0*/  @P0 BRA `(.L_x_28) ;  /* 0xfffffff800880947 */ /* 0x000ff0000383ffff */
.L_x_20:
[----:B------:R-:W-:Y:S01]  /*20d0*/  UISETP.NE.AND UP0, UPT, UR6, URZ, UPT ;  /* 0x0000003f0600728c */ /* 0x000fe2000bf05270 */
[----:B01----:R-:W0:Y:S03]  /*20e0*/  LDC R6, c[0x0][0x28c] ;  /* 0x0000a300ff067b82 */ /* 0x003e260000000800 */
[----:B------:R-:W-:-:S06]  /*20f0*/  USEL UR6, URZ, 0x1, !UP0 ;  /* 0x000000013f067887 */ /* 0x000fcc000c000000 */
[----:B------:R-:W-:Y:S02]  /*2100*/  ISETP.NE.AND P0, PT, RZ, UR6, PT ;  /* 0x00000006ff007c0c */ /* 0x000fe4000bf05270 */
[----:B0-----:R-:W-:-:S11]  /*2110*/  ISETP.GE.AND P1, PT, R6, 0x1, PT ;  /* 0x000000010600780c */ /* 0x001fd60003f26270 */
[----:B------:R-:W-:Y:S05]  /*2120*/  @!P0 BRA `(.L_x_29) ;  /* 0x0000000000848947 */ /* 0x000fea0003800000 */
[----:B------:R-:W-:Y:S02]  /*2130*/  WARPGROUP.DEPBAR.LE gsb0, 0x0 ;  /* 0x00008000000079c5 */ /* 0x000fe40000010000 */
[----:B------:R-:W-:Y:S01]  /*2140*/  FADD R79, R24, R79 ;  /* 0x0000004f184f7221 */ /* 0x000fe20000000000 */
        /* <DEDUP_REMOVED lines=30> */
[----:B------:R-:W-:-:S07]  /*2330*/  FADD R14, R14, R55 ;  /* 0x000000370e0e7221 */ /* 0x000fce0000000000 */
.L_x_29:
[----:B------:R-:W-:Y:S02]  /*2340*/  WARPGROUP.DEPBAR.LE gsb0, 0x0 ;  /* 0x00008000000079c5 */ /* 0x000fe40000010000 */
[----:B------:R-:W-:Y:S05]  /*2350*/  @!P1 BRA `(.L_x_30) ;  /* 0x0000000000409947 */ /* 0x000fea0003800000 */
[----:B------:R-:W-:-:S13]  /*2360*/  ISETP.NE.AND P0, PT, R80, 0x3, PT ;  /* 0x000000035000780c */ /* 0x000fda0003f05270 */
[----:B------:R-:W-:Y:S05]  /*2370*/  @!P0 BRA `(.L_x_31) ;  /* 0x0000000000048947 */ /* 0x000fea0003800000 */
[----:B------:R-:W-:Y:S01]  /*2380*/  BPT.TRAP 0x1 ;  /* 0x000000040000795c */ /* 0x000fe20000300000 */
.L_x_31:
[----:B------:R-:W-:Y:S01]  /*2390*/  UISETP.LT.AND UP0, UPT, UR9, 0x1, UPT ;  /* 0x000000010900788c */ /* 0x000fe2000bf01270 */
[----:B------:R-:W-:-:S03]  /*23a0*/  ISETP.GT.U32.AND P0, PT, R4, 0x1, PT ;  /* 0x000000010400780c */ /* 0x000fc60003f04070 */
[----:B------:R-:W-:-:S04]  /*23b0*/  USEL UR8, UR9, 0x1, UP0 ;  /* 0x0000000109087887 */ /* 0x000fc80008000000 */
[----:B------:R-:W-:-:S04]  /*23c0*/  UIADD3 UR8, UR5, UR9, -UR8 ;  /* 0x0000000905087290 */ /* 0x000fc8000fffe808 */
[----:B------:R-:W-:-:S04]  /*23d0*/  UIMAD.WIDE.U32 UR6, UR8, 0x38e38e39, URZ ;  /* 0x38e38e39080678a5 */ /* 0x000fc8000f8e003f */
[----:B------:R-:W-:-:S04]  /*23e0*/  USHF.R.U32.HI UR6, URZ, 0x2, UR7 ;  /* 0x000000023f067899 */ /* 0x000fc80008011607 */
[----:B------:R-:W-:-:S04]  /*23f0*/  UIMAD UR8, UR6, -0x12, UR8 ;  /* 0xffffffee060878a4 */ /* 0x000fc8000f8e0208 */
[----:B------:R-:W-:-:S04]  /*2400*/  ULEA UR8, UR8, UR10, 0x3 ;  /* 0x0000000a08087291 */ /* 0x000fc8000f8e183f */
[----:B------:R-:W-:-:S04]  /*2410*/  UIADD3 UR8, UR8, 0x90, URZ ;  /* 0x0000009008087890 */ /* 0x000fc8000fffe03f */
[----:B------:R-:W-:-:S09]  /*2420*/  UPRMT UR8, URZ, 0x654, UR8 ;  /* 0x000006543f087896 */ /* 0x000fd20008000008 */
[----:B------:R-:W-:Y:S01]  /*2430*/  SYNCS.ARRIVE.TRANS64.RED.A1T0 RZ, [UR8], RZ ;  /* 0x000000ffffff79a7 */ /* 0x000fe20008100408 */
[----:B------:R-:W-:Y:S05]  /*2440*/  @P0 BRA `(.L_x_30) ;  /* 0x0000000000040947 */ /* 0x000fea0003800000 */
[----:B------:R-:W-:Y:S01]  /*2450*/  BPT.TRAP 0x1 ;  /* 0x000000040000795c */ /* 0x000fe20000300000 */
.L_x_30:
[----:B------:R-:W0:Y:S01]  /*2460*/  LDC R24, c[0x0][0x288] ;  /* 0x0000a200ff187b82 */ /* 0x000e220000000800 */
[--C-:B------:R-:W-:Y:S01]  /*2470*/  SHF.R.U32.HI R6, RZ, 0x2, R2.reuse ;  /* 0x00000002ff067819 */ /* 0x100fe20000011602 */
[----:B------:R-:W-:Y:S01]  /*2480*/  IMAD.SHL.U32 R17, R12, 0x40, RZ ;  /* 0x000000400c117824 */ /* 0x000fe200078e00ff */
[----:B------:R-:W-:Y:S01]  /*2490*/  SHF.R.U32.HI R9, RZ, 0x7, R2 ;  /* 0x00000007ff097819 */ /* 0x000fe20000011602 */
[----:B------:R-:W-:Y:S01]  /*24a0*/  UIADD3 UR5, UR9, UR5, URZ ;  /* 0x0000000509057290 */ /* 0x000fe2000fffe03f */
[----:B------:R-:W-:Y:S01]  /*24b0*/  LOP3.LUT R7, R6, 0x7, RZ, 0xc0, !PT ;  /* 0x0000000706077812 */ /* 0x000fe200078ec0ff */
[C---:B------:R-:W-:Y:S01]  /*24c0*/  IMAD.SHL.U32 R12, R2.reuse, 0x2, RZ ;  /* 0x00000002020c7824 */ /* 0x040fe200078e00ff */
[----:B------:R-:W-:Y:S01]  /*24d0*/  LOP3.LUT R6, R9, 0x1, RZ, 0xc0, !PT ;  /* 0x0000000109067812 */ /* 0x000fe200078ec0ff */
[----:B------:R-:W-:Y:S01]  /*24e0*/  UISETP.GT.U32.AND UP0, UPT, UR5, 0x11, UPT ;  /* 0x000000110500788c */ /* 0x000fe2000bf04070 */
[C---:B------:R-:W-:Y:S01]  /*24f0*/  LOP3.LUT R13, R2.reuse, 0x3, RZ, 0xc0, !PT ;  /* 0x00000003020d7812 */ /* 0x040fe200078ec0ff */
[----:B------:R-:W-:Y:S01]  /*2500*/  ULDC UR12, c[0x0][0x284] ;  /* 0x0000a100000c7ab9 */ /* 0x000fe20000000800 */
[----:B------:R-:W-:Y:S01]  /*2510*/  LOP3.LUT R8, R2, 0x60, RZ, 0xc0, !PT ;  /* 0x0000006002087812 */ /* 0x000fe200078ec0ff */
[----:B------:R-:W-:Y:S01]  /*2520*/  IMAD.SHL.U32 R26, R6, 0x40, RZ ;  /* 0x00000040061a7824 */ /* 0x000fe200078e00ff */
[----:B------:R-:W-:Y:S01]  /*2530*/  UISETP.LT.U32.AND UP0, UPT, UR9, 0x12, UP0 ;  /* 0x000000120900788c */ /* 0x000fe20008701070 */
[----:B------:R-:W-:Y:S01]  /*2540*/  SHF.R.S32.HI R32, RZ, 0x1f, R69 ;  /* 0x0000001fff207819 */ /* 0x000fe20000011445 */
[----:B------:R-:W-:Y:S01]  /*2550*/  UISETP.GE.U32.AND UP1, UPT, UR9, 0x12, UPT ;  /* 0x000000120900788c */ /* 0x000fe2000bf26070 */
[----:B------:R-:W-:Y:S01]  /*2560*/  SHF.R.U32.HI R8, RZ, 0x1, R8 ;  /* 0x00000001ff087819 */ /* 0x000fe20000011608 */
[----:B------:R-:W-:Y:S01]  /*2570*/  ULDC.64 UR10, c[0x0][0x5d0] ;  /* 0x00017400000a7ab9 */ /* 0x000fe20000000a00 */
[--C-:B------:R-:W-:Y:S01]  /*2580*/  LOP3.LUT R9, R26, 0x40, R7.reuse, 0xe2, !PT ;  /* 0x000000401a097812 */ /* 0x100fe200078ee207 */
[----:B------:R-:W-:Y:S01]  /*2590*/  UIMAD.WIDE.U32 UR6, UR5, 0x38e38e39, URZ ;  /* 0x38e38e39050678a5 */ /* 0x000fe2000f8e003f */
[----:B------:R-:W-:Y:S01]  /*25a0*/  IADD3 R25, RZ, -R8, -R7 ;  /* 0x80000008ff197210 */ /* 0x000fe20007ffe807 */
[----:B------:R-:W-:Y:S01]  /*25b0*/  USEL UR8, URZ, 0x1, !UP0 ;  /* 0x000000013f087887 */ /* 0x000fe2000c000000 */
[----:B------:R-:W-:Y:S01]  /*25c0*/  LOP3.LUT R12, R17, 0x6, R12, 0xf8, !PT ;  /* 0x00000006110c7812 */ /* 0x000fe200078ef80c */
[----:B------:R-:W-:Y:S01]  /*25d0*/  USHF.R.U32.HI UR6, URZ, 0x2, UR7 ;  /* 0x000000023f067899 */ /* 0x000fe20008011607 */
[----:B0-----:R-:W-:Y:S01]  /*25e0*/  IMAD R26, R13, -0x2, R24 ;  /* 0xfffffffe0d1a7824 */ /* 0x001fe200078e0218 */
[----:B------:R-:W-:Y:S01]  /*25f0*/  ISETP.GE.AND P0, PT, R17, R24, PT ;  /* 0x000000181100720c */ /* 0x000fe20003f06270 */
[----:B------:R-:W-:Y:S01]  /*2600*/  IMAD.SHL.U32 R24, R16, 0x80, RZ ;  /* 0x0000008010187824 */ /* 0x000fe200078e00ff */
[----:B------:R-:W-:Y:S01]  /*2610*/  SHF.R.S32.HI R13, RZ, 0x1f, R12 ;  /* 0x0000001fff0d7819 */ /* 0x000fe2000001140c */
[----:B------:R-:W-:Y:S01]  /*2620*/  IMAD R25, R6, -0x40, R25 ;  /* 0xffffffc006197824 */ /* 0x000fe200078e0219 */
[----:B------:R-:W-:Y:S01]  /*2630*/  ULOP3.LUT UR4, UR4, UR8, URZ, 0x3c, !UPT ;  /* 0x0000000804047292 */ /* 0x000fe2000f8e3c3f */
[----:B------:R-:W-:Y:S01]  /*2640*/  IMAD R6, R32, UR10, RZ ;  /* 0x0000000a20067c24 */ /* 0x000fe2000f8e02ff */
[----:B------:R-:W-:Y:S01]  /*2650*/  ISETP.GE.OR P0, PT, R24, UR12, P0 ;  /* 0x0000000c18007c0c */ /* 0x000fe20008706670 */
[----:B------:R-:W-:Y:S01]  /*2660*/  IMAD.WIDE R28, R16, 0x80, RZ ;  /* 0x00000080101c7825 */ /* 0x000fe200078e02ff */
[----:B------:R-:W-:Y:S01]  /*2670*/  UIMAD UR5, UR6, -0x12, UR5 ;  /* 0xffffffee060578a4 */ /* 0x000fe2000f8e0205 */
[----:B------:R-:W-:Y:S01]  /*2680*/  IADD3 R25, -R24, UR12, R25 ;  /* 0x0000000c18197c10 */ /* 0x000fe2000fffe119 */
[----:B------:R-:W-:Y:S01]  /*2690*/  @UP1 ULOP3.LUT UR4, UR4, 0x1, UR6, 0x78, !UPT ;  /* 0x0000000104041892 */ /* 0x000fe2000f8e7806 */
[C---:B------:R-:W-:Y:S01]  /*26a0*/  IMAD R27, R69.reuse, UR11, R6 ;  /* 0x0000000b451b7c24 */ /* 0x040fe2000f8e0206 */
[----:B------:R-:W-:Y:S01]  /*26b0*/  LOP3.LUT R33, R28, R9, R8, 0xfe, !PT ;  /* 0x000000091c217212 */ /* 0x000fe200078efe08 */
[----:B------:R-:W-:-:S04]  /*26c0*/  IMAD.WIDE.U32 R6, R69, UR10, R12 ;  /* 0x0000000a45067c25 */ /* 0x000fc8000f8e000c */
[----:B------:R-:W-:Y:S02]  /*26d0*/  IMAD.IADD R7, R7, 0x1, R27 ;  /* 0x0000000107077824 */ /* 0x000fe400078e021b */
[----:B------:R-:W-:Y:S02]  /*26e0*/  IMAD.IADD R26, R26, 0x1, -R17 ;  /* 0x000000011a1a7824 */ /* 0x000fe400078e0a11 */
[----:B------:R-:W-:Y:S01]  /*26f0*/  IMAD.MOV.U32 R24, RZ, RZ, -0x1 ;  /* 0xffffffffff187424 */ /* 0x000fe200078e00ff */
[----:B------:R-:W-:Y:S06]  /*2700*/  @P0 BRA `(.L_x_32) ;  /* 0x0000002400940947 */ /* 0x000fec0003800000 */
[----:B------:R-:W0:Y:S01]  /*2710*/  LDC.64 R30, c[0x0][0x5c8] ;  /* 0x00017200ff1e7b82 */ /* 0x000e220000000a00 */
[----:B------:R-:W-:Y:S01]  /*2720*/  ULDC.64 UR6, c[0x0][0x5c0] ;  /* 0x0001700000067ab9 */ /* 0x000fe20000000a00 */
[----:B------:R-:W-:Y:S01]  /*2730*/  BSSY B0, `(.L_x_32) ;  /* 0x0000262000007945 */ /* 0x000fe20003800000 */
[-C--:B0-----:R-:W-:Y:S02]  /*2740*/  IMAD R8, R29, R30.reuse, RZ ;  /* 0x0000001e1d087224 */ /* 0x081fe400078e02ff */
[----:B------:R-:W-:-:S04]  /*2750*/  IMAD.WIDE.U32 R6, R33, R30, R6 ;  /* 0x0000001e21067225 */ /* 0x000fc800078e0006 */
[----:B------:R-:W-:Y:S01]  /*2760*/  IMAD R17, R33, R31, R8 ;  /* 0x0000001f21117224 */ /* 0x000fe200078e0208 */
[----:B------:R-:W-:Y:S02]  /*2770*/  LEA R9, P0, R30, R6, 0x3 ;  /* 0x000000061e097211 */ /* 0x000fe400078018ff */
[----:B------:R-:W-:Y:S01]  /*2780*/  IADD3 R8, P1, R6, UR6, RZ ;  /* 0x0000000606087c10 */ /* 0x000fe2000ff3e0ff */
[----:B------:R-:W-:Y:S01]  /*2790*/  IMAD.IADD R17, R7, 0x1, R17 ;  /* 0x0000000107117824 */ /* 0x000fe200078e0211 */
[----:B------:R-:W-:-:S04]  /*27a0*/  IADD3 R6, P2, R9, UR6, RZ ;  /* 0x0000000609067c10 */ /* 0x000fc8000ff5e0ff */
[----:B------:R-:W-:Y:S02]  /*27b0*/  LEA.HI.X R7, R30, R17, R31, 0x3, P0 ;  /* 0x000000111e077211 */ /* 0x000fe400000f1c1f */
[----:B----45:R-:W-:Y:S02]  /*27c0*/  FSETP.NEU.AND P0, PT, R10, RZ, PT ;  /* 0x000000ff0a00720b */ /* 0x030fe40003f0d000 */
[----:B------:R-:W-:Y:S02]  /*27d0*/  IADD3.X R9, R17, UR7, RZ, P1, !PT ;  /* 0x0000000711097c10 */ /* 0x000fe40008ffe4ff */
[----:B------:R-:W-:-:S09]  /*27e0*/  IADD3.X R7, R7, UR7, RZ, P2, !PT ;  /* 0x0000000707077c10 */ /* 0x000fd200097fe4ff */
[----:B------:R-:W-:Y:S05]  /*27f0*/  @!P0 BRA `(.L_x_33) ;  /* 0x0000001c00148947 */ /* 0x000fea0003800000 */
[----:B------:R-:W-:Y:S01]  /*2800*/  ULDC.64 UR6, c[0x0][0x5b8] ;  /* 0x00016e0000067ab9 */ /* 0x000fe20000000a00 */
[----:B------:R-:W-:Y:S01]  /*2810*/  ISETP.GE.AND P0, PT, R26, 0x1, PT ;  /* 0x000000011a00780c */ /* 0x000fe20003f06270 */
[----:B------:R-:W-:Y:S01]  /*2820*/  IMAD R30, R32, UR6, RZ ;  /* 0x00000006201e7c24 */ /* 0x000fe2000f8e02ff */
[----:B------:R-:W-:Y:S01]  /*2830*/  ULDC.64 UR10, c[0x0][0x5a8] ;  /* 0x00016a00000a7ab9 */ /* 0x000fe20000000a00 */
[----:B------:R-:W-:Y:S01]  /*2840*/  IMAD.WIDE.U32 R16, R69, UR6, R12 ;  /* 0x0000000645107c25 */ /* 0x000fe2000f8e000c */
[----:B------:R-:W-:Y:S01]  /*2850*/  ISETP.LT.OR P3, PT, R25, 0x1, !P0 ;  /* 0x000000011900780c */ /* 0x000fe20004761670 */
[----:B------:R-:W-:Y:S02]  /*2860*/  BSSY B1, `(.L_x_34) ;  /* 0x000000c000017945 */ /* 0x000fe40003800000 */
[----:B------:R-:W-:Y:S01]  /*2870*/  IMAD R69, R69, UR7, R30 ;  /* 0x0000000745457c24 */ /* 0x000fe2000f8e021e */
[----:B------:R-:W-:Y:S02]  /*2880*/  ULDC.64 UR6, c[0x0][0x5b0] ;  /* 0x00016c0000067ab9 */ /* 0x000fe40000000a00 */
[----:B------:R-:W-:-:S02]  /*2890*/  IMAD R27, R29, UR6, RZ ;  /* 0x000000061d1b7c24 */ /* 0x000fc4000f8e02ff */
[----:B------:R-:W-:Y:S02]  /*28a0*/  IMAD.IADD R17, R17, 0x1, R69 ;  /* 0x0000000111117824 */ /* 0x000fe400078e0245 */
[C---:B------:R-:W-:Y:S02]  /*28b0*/  IMAD R27, R33.reuse, UR7, R27 ;  /* 0x00000007211b7c24 */ /* 0x040fe4000f8e021b */
[----:B------:R-:W-:-:S03]  /*28c0*/  IMAD.WIDE.U32 R12, R33, UR6, R16 ;  /* 0x00000006210c7c25 */ /* 0x000fc6000f8e0010 */
[----:B------:R-:W-:-:S04]  /*28d0*/  IADD3 R12, P1, R12, UR10, RZ ;  /* 0x0000000a0c0c7c10 */ /* 0x000fc8000ff3e0ff */
[--C-:B------:R-:W-:Y:S02]  /*28e0*/  IADD3.X R13, R13, UR11, R27.reuse, P1, !PT ;  /* 0x0000000b0d0d7c10 */ /* 0x100fe40008ffe41b */
[----:B------:R-:W-:Y:S01]  /*28f0*/  PRMT R27, RZ, 0x7610, R27 ;  /* 0x00007610ff1b7816 */ /* 0x000fe2000000001b */
[----:B------:R-:W-:Y:S06]  /*2900*/  @P3 BRA `(.L_x_35) ;  /* 0x0000000000043947 */ /* 0x000fec0003800000 */
[----:B------:R0:W5:Y:S02]  /*2910*/  LDG.E.U8 R27, desc[UR16][R12.64] ;  /* 0x000000100c1b7981 */ /* 0x000164000c1e1100 */
.L_x_35:
[----:B------:R-:W-:Y:S05]  /*2920*/  BSYNC B1 ;  /* 0x0000000000017941 */ /* 0x000fea0003800000 */
.L_x_34:
[----:B-----5:R-:W-:Y:S01]  /*2930*/  LOP3.LUT R27, R27, 0xff, RZ, 0xc0, !PT ;  /* 0x000000ff1b1b7812 */ /* 0x020fe200078ec0ff */
[----:B------:R-:W-:Y:S01]  /*2940*/  BSSY B1, `(.L_x_36) ;  /* 0x000000c000017945 */ /* 0x000fe20003800000 */
[----:B------:R-:W-:Y:S02]  /*2950*/  ISETP.GE.AND P1, PT, R26, 0x2, PT ;  /* 0x000000021a00780c */ /* 0x000fe40003f26270 */
[----:B------:R-:W-:Y:S02]  /*2960*/  F2FP.F16.E4M3.UNPACK_B R27, R27 ;  /* 0x0000001bff1b723e */ /* 0x000fe400020006ff */
[----:B------:R-:W-:-:S03]  /*2970*/  ISETP.LT.OR P2, PT, R25, 0x1, !P1 ;  /* 0x000000011900780c */ /* 0x000fc60004f41670 */
[----:B------:R-:W-:-:S05]  /*2980*/  HADD2.F32 R27, -RZ, R27.H0_H0 ;  /* 0x2000001bff1b7230 */ /* 0x000fca0000004100 */
[----:B------:R-:W-:Y:S01]  /*2990*/  FMUL R30, R27, R10 ;  /* 0x0000000a1b1e7220 */ /* 0x000fe20000400000 */
[----:B------:R-:W-:-:S03]  /*29a0*/  PRMT R27, RZ, 0x7610, R27 ;  /* 0x00007610ff1b7816 */ /* 0x000fc6000000001b */
[----:B--2---:R-:W-:-:S05]  /*29b0*/  FFMA R30, R79, R3, R30 ;  /* 0x000000034f1e7223 */ /* 0x004fca000000001e */
[----:B------:R-:W-:-:S05]  /*29c0*/  F2FP.SATFINITE.E4M3.F32.PACK_AB_MERGE_C R31, RZ, R30, RZ ;  /* 0x0000001eff1f723e */ /* 0x000fca00048070ff */
[----:B------:R1:W-:Y:S01]  /*29d0*/  @!P3 STG.E.U8 desc[UR16][R8.64], R31 ;  /* 0x0000001f0800b986 */ /* 0x0003e2000c101110 */
[----:B------:R-:W-:Y:S05]  /*29e0*/  @P2 BRA `(.L_x_37) ;  /* 0x0000000000042947 */ /* 0x000fea0003800000 */
[----:B------:R2:W5:Y:S02]  /*29f0*/  LDG.E.U8 R27, desc[UR16][R12.64+0x1] ;  /* 0x000001100c1b7981 */ /* 0x000564000c1e1100 */
.L_x_37:
[----:B------:R-:W-:Y:S05]  /*2a00*/  BSYNC B1 ;  /* 0x0000000000017941 */ /* 0x000fea0003800000 */
.L_x_36:
[----:B-----5:R-:W-:Y:S01]  /*2a10*/  LOP3.LUT R27, R27, 0xff, RZ, 0xc0, !PT ;  /* 0x000000ff1b1b7812 */ /* 0x020fe200078ec0ff */
[----:B------:R-:W-:Y:S01]  /*2a20*/  BSSY B1, `(.L_x_38) ;  /* 0x0000012000017945 */ /* 0x000fe20003800000 */
[----:B-1----:R-:W-:Y:S02]  /*2a30*/  IADD3 R31, P3, R33, 0x8, RZ ;  /* 0x00000008211f7810 */ /* 0x002fe40007f7e0ff */
[----:B------:R-:W-:Y:S02]  /*2a40*/  F2FP.F16.E4M3.UNPACK_B R27, R27 ;  /* 0x0000001bff1b723e */ /* 0x000fe400020006ff */
[----:B------:R-:W-:Y:S01]  /*2a50*/  ISETP.LT.OR P0, PT, R25, 0x9, !P0 ;  /* 0x000000091900780c */ /* 0x000fe20004701670 */
[----:B------:R-:W-:Y:S02]  /*2a60*/  IMAD.X R28, RZ, RZ, R29, P3 ;  /* 0x000000ffff1c7224 */ /* 0x000fe400018e061d */
[----:B------:R-:W-:Y:S02]  /*2a70*/  HADD2.F32 R27, -RZ, R27.H0_H0 ;  /* 0x2000001bff1b7230 */ /* 0x000fe40000004100 */
[----:B------:R-:W-:-:S02]  /*2a80*/  IMAD R28, R28, UR6, RZ ;  /* 0x000000061c1c7c24 */ /* 0x000fc4000f8e02ff */
[----:B------:R-:W-:-:S04]  /*2a90*/  IMAD.WIDE.U32 R16, R31, UR6, R16 ;  /* 0x000000061f107c25 */ /* 0x000fc8000f8e0010 */
[----:B------:R-:W-:Y:S01]  /*2aa0*/  FMUL R27, R27, R10 ;  /* 0x0000000a1b1b7220 */ /* 0x000fe20000400000 */
[----:B------:R-:W-:-:S03]  /*2ab0*/  IMAD R31, R31, UR7, R28 ;  /* 0x000000071f1f7c24 */ /* 0x000fc6000f8e021c */
[----:B------:R-:W-:Y:S01]  /*2ac0*/  FFMA R27, R78, R3, R27 ;  /* 0x000000034e1b7223 */ /* 0x000fe2000000001b */
[----:B------:R-:W-:-:S04]  /*2ad0*/  IADD3 R16, P3, R16, UR10, RZ ;  /* 0x0000000a10107c10 */ /* 0x000fc8000ff7e0ff */
[----:B------:R-:W-:Y:S02]  /*2ae0*/  F2FP.SATFINITE.E4M3.F32.PACK_AB_MERGE_C R29, RZ, R27, RZ ;  /* 0x0000001bff1d723e */ /* 0x000fe400048070ff */
[----:B------:R-:W-:Y:S02]  /*2af0*/  IADD3.X R17, R17, UR11, R31, P3, !PT ;  /* 0x0000000b11117c10 */ /* 0x000fe40009ffe41f */
[----:B------:R-:W-:Y:S01]  /*2b00*/  PRMT R27, RZ, 0x7610, R27 ;  /* 0x00007610ff1b7816 */ /* 0x000fe2000000001b */
[----:B------:R1:W-:Y:S01]  /*2b10*/  @!P2 STG.E.U8 desc[UR16][R8.64+0x1], R29 ;  /* 0x0000011d0800a986 */ /* 0x0003e2000c101110 */
[----:B------:R-:W-:Y:S05]  /*2b20*/  @P0 BRA `(.L_x_39) ;  /* 0x0000000000040947 */ /* 0x000fea0003800000 */
[----:B------:R3:W5:Y:S02]  /*2b30*/  LDG.E.U8 R27, desc[UR16][R16.64] ;  /* 0x00000010101b7981 */ /* 0x000764000c1e1100 */
.L_x_39:
[----:B------:R-:W-:Y:S05]  /*2b40*/  BSYNC B1 ;  /* 0x0000000000017941 */ /* 0x000fea0003800000 */
.L_x_38:
[----:B-----5:R-:W-:Y:S01]  /*2b50*/  LOP3.LUT R27, R27, 0xff, RZ, 0xc0, !PT ;  /* 0x000000ff1b1b7812 */ /* 0x020fe200078ec0ff */
[----:B------:R-:W-:Y:S01]  /*2b60*/  BSSY B1, `(.L_x_40) ;  /* 0x000000b000017945 */ /* 0x000fe20003800000 */
[----:B------:R-:W-:Y:S02]  /*2b70*/  ISETP.LT.OR P1, PT, R25, 0x9, !P1 ;  /* 0x000000091900780c */ /* 0x000fe40004f21670 */
[----:B------:R-:W-:-:S05]  /*2b80*/  F2FP.F16.E4M3.UNPACK_B R27, R27 ;  /* 0x0000001bff1b723e */ /* 0x000fca00020006ff */
[----:B------:R-:W-:-:S05]  /*2b90*/  HADD2.F32 R27, -RZ, R27.H0_H0 ;  /* 0x2000001bff1b7230 */ /* 0x000fca0000004100 */
[----:B------:R-:W-:Y:S01]  /*2ba0*/  FMUL R28, R27, R10 ;  /* 0x0000000a1b1c7220 */ /* 0x000fe20000400000 */
[----:B------:R-:W-:-:S03]  /*2bb0*/  PRMT R27, RZ, 0x7610, R27 ;  /* 0x00007610ff1b7816 */ /* 0x000fc6000000001b */
[----:B------:R-:W-:-:S05]  /*2bc0*/  FFMA R28, R77, R3, R28 ;  /* 0x000000034d1c7223 */ /* 0x000fca000000001c */
[----:B-1----:R-:W-:-:S05]  /*2bd0*/  F2FP.SATFINITE.E4M3.F32.PACK_AB_MERGE_C R29, RZ, R28, RZ ;  /* 0x0000001cff1d723e */ /* 0x002fca00048070ff */
[----:B------:R1:W-:Y:S01]  /*2be0*/  @!P0 STG.E.U8 desc[UR16][R6.64], R29 ;  /* 0x0000001d06008986 */ /* 0x0003e2000c101110 */
[----:B------:R-:W-:Y:S05]  /*2bf0*/  @P1 BRA `(.L_x_41) ;  /* 0x0000000000041947 */ /* 0x000fea0003800000 */
[----:B------:R4:W5:Y:S02]  /*2c00*/  LDG.E.U8 R27, desc[UR16][R16.64+0x1] ;  /* 0x00000110101b7981 */ /* 0x000964000c1e1100 */
.L_x_41:
[----:B------:R-:W-:Y:S05]  /*2c10*/  BSYNC B1 ;  /* 0x0000000000017941 */ /* 0x000fea0003800000 */
.L_x_40:
[----:B-----5:R-:W-:Y:S01]  /*2c20*/  LOP3.LUT R27, R27, 0xff, RZ, 0xc0, !PT ;  /* 0x000000ff1b1b7812 */ /* 0x020fe200078ec0ff */
[----:B------:R-:W-:Y:S01]  /*2c30*/  BSSY B1, `(.L_x_42) ;  /* 0x000000c000017945 */ /* 0x000fe20003800000 */
[----:B------:R-:W-:Y:S02]  /*2c40*/  ISETP.GE.AND P0, PT, R26, 0x9, PT ;  /* 0x000000091a00780c */ /* 0x000fe40003f06270 */
[----:B------:R-:W-:Y:S02]  /*2c50*/  F2FP.F16.E4M3.UNPACK_B R27, R27 ;  /* 0x0000001bff1b723e */ /* 0x000fe400020006ff */
[----:B------:R-:W-:-:S03]  /*2c60*/  ISETP.LT.OR P2, PT, R25, 0x1, !P0 ;  /* 0x000000011900780c */ /* 0x000fc60004741670 */
[----:B------:R-:W-:-:S05]  /*2c70*/  HADD2.F32 R27, -RZ, R27.H0_H0 ;  /* 0x2000001bff1b7230 */ /* 0x000fca0000004100 */
[----:B------:R-:W-:-:S04]  /*2c80*/  FMUL R27, R27, R10 ;  /* 0x0000000a1b1b7220 */ /* 0x000fc80000400000 */
[----:B------:R-:W-:-:S05]  /*2c90*/  FFMA R27, R76, R3, R27 ;  /* 0x000000034c1b7223 */ /* 0x000fca000000001b */
[----:B-1----:R-:W-:Y:S02]  /*2ca0*/  F2FP.SATFINITE.E4M3.F32.PACK_AB_MERGE_C R29, RZ, R27, RZ ;  /* 0x0000001bff1d723e */ /* 0x002fe400048070ff */
[----:B------:R-:W-:-:S03]  /*2cb0*/  PRMT R27, RZ, 0x7610, R27 ;  /* 0x00007610ff1b7816 */ /* 0x000fc6000000001b */
[----:B------:R1:W-:Y:S01]  /*2cc0*/  @!P1 STG.E.U8 desc[UR16][R6.64+0x1], R29 ;  /* 0x0000011d06009986 */ /* 0x0003e2000c101110 */
[----:B------:R-:W-:Y:S05]  /*2cd0*/  @P2 BRA `(.L_x_43) ;  /* 0x0000000000042947 */ /* 0x000fea0003800000 */
[----:B------:R0:W5:Y:S02]  /*2ce0*/  LDG.E.U8 R27, desc[UR16][R12.64+0x8] ;  /* 0x000008100c1b7981 */ /* 0x000164000c1e1100 */
.L_x_43:
[----:B------:R-:W-:Y:S05]  /*2cf0*/  BSYNC B1 ;  /* 0x0000000000017941 */ /* 0x000fea0003800000 */
.L_x_42:
        /* <DEDUP_REMOVED lines=13> */
.L_x_45:
[----:B------:R-:W-:Y:S05]  /*2dd0*/  BSYNC B1 ;  /* 0x0000000000017941 */ /* 0x000fea0003800000 */
.L_x_44:
[----:B-----5:R-:W-:Y:S01]  /*2de0*/  LOP3.LUT R27, R27, 0xff, RZ, 0xc0, !PT ;  /* 0x000000ff1b1b7812 */ /* 0x020fe200078ec0ff */
[----:B------:R-:W-:Y:S01]  /*2df0*/  BSSY B1, `(.L_x_46) ;  /* 0x000000b000017945 */ /* 0x000fe20003800000 */
[----:B------:R-:W-:Y:S02]  /*2e00*/  ISETP.LT.OR P0, PT, R25, 0x9, !P0 ;  /* 0x000000091900780c */ /* 0x000fe40004701670 */
[----:B------:R-:W-:-:S05]  /*2e10*/  F2FP.F16.E4M3.UNPACK_B R27, R27 ;  /* 0x0000001bff1b723e */ /* 0x000fca00020006ff */
        /* <DEDUP_REMOVED lines=8> */
.L_x_47:
[----:B------:R-:W-:Y:S05]  /*2ea0*/  BSYNC B1 ;  /* 0x0000000000017941 */ /* 0x000fea0003800000 */
.L_x_46:
        /* <DEDUP_REMOVED lines=12> */
.L_x_49:
[----:B------:R-:W-:Y:S05]  /*2f70*/  BSYNC B1 ;  /* 0x0000000000017941 */ /* 0x000fea0003800000 */
.L_x_48:
        /* <DEDUP_REMOVED lines=13> */
.L_x_51:
[----:B------:R-:W-:Y:S05]  /*3050*/  BSYNC B1 ;  /* 0x0000000000017941 */ /* 0x000fea0003800000 */
.L_x_50:
        /* <DEDUP_REMOVED lines=13> */
.L_x_53:
[----:B------:R-:W-:Y:S05]  /*3130*/  BSYNC B1 ;  /* 0x0000000000017941 */ /* 0x000fea0003800000 */
.L_x_52:
        /* <DEDUP_REMOVED lines=12> */
.L_x_55:
[----:B------:R-:W-:Y:S05]  /*3200*/  BSYNC B1 ;  /* 0x0000000000017941 */ /* 0x000fea0003800000 */
.L_x_54:
        /* <DEDUP_REMOVED lines=12> */
.L_x_57:
[----:B------:R-:W-:Y:S05]  /*32d0*/  BSYNC B1 ;  /* 0x0000000000017941 */ /* 0x000fea0003800000 */
.L_x_56:
        /* <DEDUP_REMOVED lines=13> */
.L_x_59:
[----:B------:R-:W-:Y:S05]  /*33b0*/  BSYNC B1 ;  /* 0x0000000000017941 */ /* 0x000fea0003800000 */
.L_x_58:
        /* <DEDUP_REMOVED lines=13> */
.L_x_61:
[----:B------:R-:W-:Y:S05]  /*3490*/  BSYNC B1 ;  /* 0x0000000000017941 */ /* 0x000fea0003800000 */
.L_x_60:
        /* <DEDUP_REMOVED lines=12> */
.L_x_63:
[----:B------:R-:W-:Y:S05]  /*3560*/  BSYNC B1 ;  /* 0x0000000000017941 */ /* 0x000fea0003800000 */
.L_x_62:
        /* <DEDUP_REMOVED lines=12> */
.L_x_65:
[----:B------:R-:W-:Y:S05]  /*3630*/  BSYNC B1 ;  /* 0x0000000000017941 */ /* 0x000fea0003800000 */
.L_x_64:
        /* <DEDUP_REMOVED lines=13> */
.L_x_67:
[----:B------:R-:W-:Y:S05]  /*3710*/  BSYNC B1 ;  /* 0x0000000000017941 */ /* 0x000fea0003800000 */
.L_x_66:
        /* <DEDUP_REMOVED lines=13> */
.L_x_69:
[----:B------:R-:W-:Y:S05]  /*37f0*/  BSYNC B1 ;  /* 0x0000000000017941 */ /* 0x000fea0003800000 */
.L_x_68:
        /* <DEDUP_REMOVED lines=12> */
.L_x_71:
[----:B------:R-:W-:Y:S05]  /*38c0*/  BSYNC B1 ;  /* 0x0000000000017941 */ /* 0x000fea0003800000 */
.L_x_70:
        /* <DEDUP_REMOVED lines=12> */
.L_x_73:
[----:B------:R-:W-:Y:S05]  /*3990*/  BSYNC B1 ;  /* 0x0000000000017941 */ /* 0x000fea0003800000 */
.L_x_72:
        /* <DEDUP_REMOVED lines=13> */
.L_x_75:
[----:B------:R-:W-:Y:S05]  /*3a70*/  BSYNC B1 ;  /* 0x0000000000017941 */ /* 0x000fea0003800000 */
.L_x_74:
        /* <DEDUP_REMOVED lines=13> */
.L_x_77:
[----:B------:R-:W-:Y:S05]  /*3b50*/  BSYNC B1 ;  /* 0x0000000000017941 */ /* 0x000fea0003800000 */
.L_x_76:
        /* <DEDUP_REMOVED lines=12> */
.L_x_79:
[----:B------:R-:W-:Y:S05]  /*3c20*/  BSYNC B1 ;  /* 0x0000000000017941 */ /* 0x000fea0003800000 */
.L_x_78:
[----:B-----5:R-:W-:Y:S01]  /*3c30*/  LOP3.LUT R27, R27, 0xff, RZ, 0xc0, !PT ;  /* 0x000000ff1b1b7812 */ /* 0x020fe200078ec0ff */
[----:B------:R-:W-:Y:S01]  /*3c40*/  BSSY B1, `(.L_x_80) ;  /* 0x000000b000017945 */ /* 0x000fe20003800000 */
[----:B------:R-:W-:Y:S02]  /*3c50*/  ISETP.LT.OR P1, PT, R25, 0x9, !P1 ;  /* 0x000000091900780c */ /* 0x000fe40004f21670 */
[----:B------:R-:W-:-:S05]  /*3c60*/  F2FP.F16.E4M3.UNPACK_B R27, R27 ;  /* 0x0000001bff1b723e */ /* 0x000fca00020006ff */
[----:B------:R-:W-:-:S05]  /*3c70*/  HADD2.F32 R27, -RZ, R27.H0_H0 ;  /* 0x2000001bff1b7230 */ /* 0x000fca0000004100 */
[----:B------:R-:W-:-:S04]  /*3c80*/  FMUL R28, R27, R10 ;  /* 0x0000000a1b1c7220 */ /* 0x000fc80000400000 */
[----:B------:R-:W-:Y:S01]  /*3c90*/  FFMA R28, R23, R3, R28 ;  /* 0x00000003171c7223 */ /* 0x000fe2000000001c */
[----:B------:R-:W-:-:S04]  /*3ca0*/  PRMT R23, RZ, 0x7610, R23 ;  /* 0x00007610ff177816 */ /* 0x000fc80000000017 */
[----:B------:R-:W-:-:S05]  /*3cb0*/  F2FP.SATFINITE.E4M3.F32.PACK_AB_MERGE_C R27, RZ, R28, RZ ;  /* 0x0000001cff1b723e */ /* 0x000fca00048070ff */
[----:B------:R0:W-:Y:S01]  /*3cc0*/  @!P0 STG.E.U8 desc[UR16][R6.64+0x28], R27 ;  /* 0x0000281b06008986 */ /* 0x0001e2000c101110 */
[----:B------:R-:W-:Y:S05]  /*3cd0*/  @P1 BRA `(.L_x_81) ;  /* 0x0000000000041947 */ /* 0x000fea0003800000 */
[----:B------:R0:W5:Y:S02]  /*3ce0*/  LDG.E.U8 R23, desc[UR16][R16.64+0x29] ;  /* 0x0000291010177981 */ /* 0x000164000c1e1100 */
.L_x_81:
[----:B------:R-:W-:Y:S05]  /*3cf0*/  BSYNC B1 ;  /* 0x0000000000017941 */ /* 0x000fea0003800000 */
.L_x_80:
        /* <DEDUP_REMOVED lines=8> */
[----:B0-----:R-:W-:Y:S02]  /*3d80*/  F2FP.SATFINITE.E4M3.F32.PACK_AB_MERGE_C R27, RZ, R23, RZ ;  /* 0x00000017ff1b723e */ /* 0x001fe400048070ff */
[----:B------:R-:W-:-:S03]  /*3d90*/  PRMT R23, RZ, 0x7610, R23 ;  /* 0x00007610ff177816 */ /* 0x000fc60000000017 */
[----:B------:R0:W-:Y:S01]  /*3da0*/  @!P1 STG.E.U8 desc[UR16][R6.64+0x29], R27 ;  /* 0x0000291b06009986 */ /* 0x0001e2000c101110 */
[----:B------:R-:W-:Y:S05]  /*3db0*/  @P2 BRA `(.L_x_83) ;  /* 0x0000000000042947 */ /* 0x000fea0003800000 */
[----:B------:R0:W5:Y:S02]  /*3dc0*/  LDG.E.U8 R23, desc[UR16][R12.64+0x30] ;  /* 0x000030100c177981 */ /* 0x000164000c1e1100 */
.L_x_83:
[----:B------:R-:W-:Y:S05]  /*3dd0*/  BSYNC B1 ;  /* 0x0000000000017941 */ /* 0x000fea0003800000 */
.L_x_82:
[----:B-----5:R-:W-:Y:S01]  /*3de0*/  LOP3.LUT R23, R23, 0xff, RZ, 0xc0, !PT ;  /* 0x000000ff17177812 */ /* 0x020fe200078ec0ff */
[----:B------:R-:W-:Y:S01]  /*3df0*/  BSSY B1, `(.L_x_84) ;  /* 0x000000c000017945 */ /* 0x000fe20003800000 */
[----:B------:R-:W-:Y:S02]  /*3e00*/  ISETP.GE.AND P1, PT, R26, 0x32, PT ;  /* 0x000000321a00780c */ /* 0x000fe40003f26270 */
[----:B------:R-:W-:Y:S02]  /*3e10*/  F2FP.F16.E4M3.UNPACK_B R23, R23 ;  /* 0x00000017ff17723e */ /* 0x000fe400020006ff */
[----:B------:R-:W-:-:S03]  /*3e20*/  ISETP.LT.OR P3, PT, R25, 0x1, !P1 ;  /* 0x000000011900780c */ /* 0x000fc60004f61670 */
        /* <DEDUP_REMOVED lines=8> */
.L_x_85:
[----:B------:R-:W-:Y:S05]  /*3eb0*/  BSYNC B1 ;  /* 0x0000000000017941 */ /* 0x000fea0003800000 */
.L_x_84:
[----:B-----5:R-:W-:Y:S01]  /*3ec0*/  LOP3.LUT R21, R21, 0xff, RZ, 0xc0, !PT ;  /* 0x000000ff15157812 */ /* 0x020fe200078ec0ff */
[----:B------:R-:W-:Y:S01]  /*3ed0*/  BSSY B1, `(.L_x_86) ;  /* 0x000000b000017945 */ /* 0x000fe20003800000 */
[----:B------:R-:W-:Y:S02]  /*3ee0*/  ISETP.LT.OR P0, PT, R25, 0x9, !P0 ;  /* 0x000000091900780c */ /* 0x000fe40004701670 */
[----:B------:R-:W-:-:S05]  /*3ef0*/  F2FP.F16.E4M3.UNPACK_B R21, R21 ;  /* 0x00000015ff15723e */ /* 0x000fca00020006ff */
        /* <DEDUP_REMOVED lines=8> */
.L_x_87:
[----:B------:R-:W-:Y:S05]  /*3f80*/  BSYNC B1 ;  /* 0x0000000000017941 */ /* 0x000fea0003800000 */
.L_x_86:
        /* <DEDUP_REMOVED lines=12> */
.L_x_89:
[----:B------:R-:W-:Y:S05]  /*4050*/  BSYNC B1 ;  /* 0x0000000000017941 */ /* 0x000fea0003800000 */
.L_x_88:
        /* <DEDUP_REMOVED lines=13> */
.L_x_91:
[----:B------:R-:W-:Y:S05]  /*4130*/  BSYNC B1 ;  /* 0x0000000000017941 */ /* 0x000fea0003800000 */
.L_x_90:
        /* <DEDUP_REMOVED lines=13> */
.L_x_93:
[----:B------:R-:W-:Y:S05]  /*4210*/  BSYNC B1 ;  /* 0x0000000000017941 */ /* 0x000fea0003800000 */
.L_x_92:
[----:B-----5:R-:W-:Y:S01]  /*4220*/  LOP3.LUT R15, R15, 0xff, RZ, 0xc0, !PT ;  /* 0x000000ff0f0f7812 */ /* 0x020fe200078ec0ff */
[----:B------:R-:W-:Y:S01]  /*4230*/  BSSY B1, `(.L_x_94) ;  /* 0x000000b000017945 */ /* 0x000fe20003800000 */
[----:B------:R-:W-:Y:S02]  /*4240*/  ISETP.LT.OR P0, PT, R25, 0x9, !P0 ;  /* 0x000000091900780c */ /* 0x000fe40004701670 */
[----:B------:R-:W-:Y:S02]  /*4250*/  F2FP.F16.E4M3.UNPACK_B R15, R15 ;  /* 0x0000000fff0f723e */ /* 0x000fe400020006ff */
[----:B0-2---:R-:W-:-:S03]  /*4260*/  PRMT R12, RZ, 0x7610, R12 ;  /* 0x00007610ff0c7816 */ /* 0x005fc6000000000c */
[----:B------:R-:W-:-:S05]  /*4270*/  HADD2.F32 R15, -RZ, R15.H0_H0 ;  /* 0x2000000fff0f7230 */ /* 0x000fca0000004100 */
[----:B------:R-:W-:-:S04]  /*4280*/  FMUL R15, R15, R10 ;  /* 0x0000000a0f0f7220 */ /* 0x000fc80000400000 */
[----:B------:R-:W-:-:S05]  /*4290*/  FFMA R15, R18, R3, R15 ;  /* 0x00000003120f7223 */ /* 0x000fca000000000f */
[----:B------:R-:W-:-:S05]  /*42a0*/  F2FP.SATFINITE.E4M3.F32.PACK_AB_MERGE_C R15, RZ, R15, RZ ;  /* 0x0000000fff0f723e */ /* 0x000fca00048070ff */
[----:B------:R0:W-:Y:S01]  /*42b0*/  @!P3 STG.E.U8 desc[UR16][R8.64+0x39], R15 ;  /* 0x0000390f0800b986 */ /* 0x0001e2000c101110 */
[----:B------:R-:W-:Y:S05]  /*42c0*/  @P0 BRA `(.L_x_95) ;  /* 0x0000000000040947 */ /* 0x000fea0003800000 */
[----:B------:R2:W5:Y:S02]  /*42d0*/  LDG.E.U8 R12, desc[UR16][R16.64+0x38] ;  /* 0x00003810100c7981 */ /* 0x000564000c1e1100 */
.L_x_95:
[----:B------:R-:W-:Y:S05]  /*42e0*/  BSYNC B1 ;  /* 0x0000000000017941 */ /* 0x000fea0003800000 */
.L_x_94:
[----:B-----5:R-:W-:Y:S01]  /*42f0*/  LOP3.LUT R12, R12, 0xff, RZ, 0xc0, !PT ;  /* 0x000000ff0c0c7812 */ /* 0x020fe200078ec0ff */
[----:B------:R-:W-:Y:S01]  /*4300*/  BSSY B1, `(.L_x_96) ;  /* 0x000000b000017945 */ /* 0x000fe20003800000 */
[----:B------:R-:W-:Y:S02]  /*4310*/  ISETP.LT.OR P1, PT, R25, 0x9, !P1 ;  /* 0x000000091900780c */ /* 0x000fe40004f21670 */
[----:B------:R-:W-:-:S05]  /*4320*/  F2FP.F16.E4M3.UNPACK_B R12, R12 ;  /* 0x0000000cff0c723e */ /* 0x000fca00020006ff */
[----:B01----:R-:W-:-:S05]  /*4330*/  HADD2.F32 R9, -RZ, R12.H0_H0 ;  /* 0x2000000cff097230 */ /* 0x003fca0000004100 */
[----:B------:R-:W-:-:S04]  /*4340*/  FMUL R8, R9, R10 ;  /* 0x0000000a09087220 */ /* 0x000fc80000400000 */
[----:B------:R-:W-:-:S05]  /*4350*/  FFMA R8, R11, R3, R8 ;  /* 0x000000030b087223 */ /* 0x000fca0000000008 */
[----:B------:R-:W-:Y:S02]  /*4360*/  F2FP.SATFINITE.E4M3.F32.PACK_AB_MERGE_C R9, RZ, R8, RZ ;  /* 0x00000008ff09723e */ /* 0x000fe400048070ff */
[----:B------:R-:W-:-:S03]  /*4370*/  PRMT R8, RZ, 0x7610, R8 ;  /* 0x00007610ff087816 */ /* 0x000fc60000000008 */
[----:B------:R0:W-:Y:S01]  /*4380*/  @!P0 STG.E.U8 desc[UR16][R6.64+0x38], R9 ;  /* 0x0000380906008986 */ /* 0x0001e2000c101110 */
[----:B------:R-:W-:Y:S05]  /*4390*/  @P1 BRA `(.L_x_97) ;  /* 0x0000000000041947 */ /* 0x000fea0003800000 */
[----:B------:R1:W5:Y:S02]  /*43a0*/  LDG.E.U8 R8, desc[UR16][R16.64+0x39] ;  /* 0x0000391010087981 */ /* 0x000364000c1e1100 */
.L_x_97:
[----:B------:R-:W-:Y:S05]  /*43b0*/  BSYNC B1 ;  /* 0x0000000000017941 */ /* 0x000fea0003800000 */
.L_x_96:
[----:B------:R-:W-:Y:S05]  /*43c0*/  @P1 BRA `(.L_x_98) ;  /* 0x0000000800601947 */ /* 0x000fea0003800000 */
[----:B-----5:R-:W-:-:S04]  /*43d0*/  LOP3.LUT R8, R8, 0xff, RZ, 0xc0, !PT ;  /* 0x000000ff08087812 */ /* 0x020fc800078ec0ff */
[----:B------:R-:W-:-:S05]  /*43e0*/  F2FP.F16.E4M3.UNPACK_B R8, R8 ;  /* 0x00000008ff08723e */ /* 0x000fca00020006ff */
[----:B0-----:R-:W-:-:S05]  /*43f0*/  HADD2.F32 R9, -RZ, R8.H0_H0 ;  /* 0x20000008ff097230 */ /* 0x001fca0000004100 */
[----:B------:R-:W-:-:S04]  /*4400*/  FMUL R9, R9, R10 ;  /* 0x0000000a09097220 */ /* 0x000fc80000400000 */
[----:B------:R-:W-:-:S05]  /*4410*/  FFMA R9, R14, R3, R9 ;  /* 0x000000030e097223 */ /* 0x000fca0000000009 */
[----:B------:R-:W-:-:S05]  /*4420*/  F2FP.SATFINITE.E4M3.F32.PACK_AB_MERGE_C R9, RZ, R9, RZ ;  /* 0x00000009ff09723e */ /* 0x000fca00048070ff */
[----:B------:R0:W-:Y:S01]  /*4430*/  STG.E.U8 desc[UR16][R6.64+0x39], R9 ;  /* 0x0000390906007986 */ /* 0x0001e2000c101110 */
[----:B------:R-:W-:Y:S05]  /*4440*/  BRA `(.L_x_98) ;  /* 0x0000000800407947 */ /* 0x000fea0003800000 */
.L_x_33:
[C---:B------:R-:W-:Y:S01]  /*4450*/  ISETP.GE.AND P3, PT, R26.reuse, 0x1, PT ;  /* 0x000000011a00780c */ /* 0x040fe20003f66270 */
[-C--:B--2---:R-:W-:Y:S01]  /*4460*/  FMUL R79, R79, R3.reuse ;  /* 0x000000034f4f7220 */ /* 0x084fe20000400000 */
[----:B------:R-:W-:Y:S01]  /*4470*/  ISETP.GE.AND P0, PT, R26, 0x2, PT ;  /* 0x000000021a00780c */ /* 0x000fe20003f06270 */
[-C--:B------:R-:W-:Y:S01]  /*4480*/  FMUL R78, R78, R3.reuse ;  /* 0x000000034e4e7220 */ /* 0x080fe20000400000 */
[----:B------:R-:W-:Y:S01]  /*4490*/  ISETP.LT.OR P1, PT, R25, 0x1, !P3 ;  /* 0x000000011900780c */ /* 0x000fe20005f21670 */
[-C--:B------:R-:W-:Y:S01]  /*44a0*/  FMUL R77, R77, R3.reuse ;  /* 0x000000034d4d7220 */ /* 0x080fe20000400000 */
[C---:B------:R-:W-:Y:S01]  /*44b0*/  ISETP.LT.OR P2, PT, R25.reuse, 0x1, !P0 ;  /* 0x000000011900780c */ /* 0x040fe20004741670 */
[-C--:B------:R-:W-:Y:S01]  /*44c0*/  FMUL R76, R76, R3.reuse ;  /* 0x000000034c4c7220 */ /* 0x080fe20000400000 */
[----:B------:R-:W-:Y:S01]  /*44d0*/  ISETP.LT.OR P3, PT, R25, 0x9, !P3 ;  /* 0x000000091900780c */ /* 0x000fe20005f61670 */
[----:B------:R-:W-:Y:S01]  /*44e0*/  FMUL R75, R75, R3 ;  /* 0x000000034b4b7220 */ /* 0x000fe20000400000 */
[----:B------:R-:W-:Y:S01]  /*44f0*/  F2FP.SATFINITE.E4M3.F32.PACK_AB_MERGE_C R79, RZ, R79, RZ ;  /* 0x0000004fff4f723e */ /* 0x000fe200048070ff */
[-C--:B------:R-:W-:Y:S01]  /*4500*/  FMUL R74, R74, R3.reuse ;  /* 0x000000034a4a7220 */ /* 0x080fe20000400000 */
[----:B------:R-:W-:Y:S01]  /*4510*/  F2FP.SATFINITE.E4M3.F32.PACK_AB_MERGE_C R13, RZ, R78, RZ ;  /* 0x0000004eff0d723e */ /* 0x000fe200048070ff */
[----:B------:R-:W-:Y:S01]  /*4520*/  FMUL R73, R73, R3 ;  /* 0x0000000349497220 */ /* 0x000fe20000400000 */
[----:B------:R-:W-:Y:S01]  /*4530*/  F2FP.SATFINITE.E4M3.F32.PACK_AB_MERGE_C R77, RZ, R77, RZ ;  /* 0x0000004dff4d723e */ /* 0x000fe200048070ff */
[-C--:B------:R-:W-:Y:S01]  /*4540*/  FMUL R72, R72, R3.reuse ;  /* 0x0000000348487220 */ /* 0x080fe20000400000 */
[----:B------:R-:W-:Y:S01]  /*4550*/  ISETP.LT.OR P0, PT, R25, 0x9, !P0 ;  /* 0x000000091900780c */ /* 0x000fe20004701670 */
[----:B------:R-:W-:Y:S01]  /*4560*/  @!P1 STG.E.U8 desc[UR16][R8.64], R79 ;  /* 0x0000004f08009986 */ /* 0x000fe2000c101110 */
[C---:B------:R-:W-:Y:S01]  /*4570*/  ISETP.GE.AND P1, PT, R26.reuse, 0x9, PT ;  /* 0x000000091a00780c */ /* 0x040fe20003f26270 */
[----:B------:R-:W-:Y:S01]  /*4580*/  FMUL R71, R71, R3 ;  /* 0x0000000347477220 */ /* 0x000fe20000400000 */
[----:B------:R-:W-:Y:S01]  /*4590*/  F2FP.SATFINITE.E4M3.F32.PACK_AB_MERGE_C R75, RZ, R75, RZ ;  /* 0x0000004bff4b723e */ /* 0x000fe200048070ff */
[----:B------:R0:W-:Y:S01]  /*45a0*/  @!P2 STG.E.U8 desc[UR16][R8.64+0x1], R13 ;  /* 0x0000010d0800a986 */ /* 0x0001e2000c101110 */
[----:B------:R-:W-:Y:S01]  /*45b0*/  ISETP.GE.AND P2, PT, R26, 0xa, PT ;  /* 0x0000000a1a00780c */ /* 0x000fe20003f46270 */
[-C--:B------:R-:W-:Y:S01]  /*45c0*/  FMUL R70, R70, R3.reuse ;  /* 0x0000000346467220 */ /* 0x080fe20000400000 */
[----:B------:R-:W-:Y:S01]  /*45d0*/  F2FP.SATFINITE.E4M3.F32.PACK_AB_MERGE_C R17, RZ, R74, RZ ;  /* 0x0000004aff11723e */ /* 0x000fe200048070ff */
[----:B------:R-:W-:Y:S01]  /*45e0*/  @!P3 STG.E.U8 desc[UR16][R6.64], R77 ;  /* 0x0000004d0600b986 */ /* 0x000fe2000c101110 */
[C---:B------:R-:W-:Y:S01]  /*45f0*/  ISETP.LT.OR P3, PT, R25.reuse, 0x1, !P1 ;  /* 0x000000011900780c */ /* 0x040fe20004f61670 */
[-C--:B------:R-:W-:Y:S01]  /*4600*/  FMUL R68, R68, R3.reuse ;  /* 0x0000000344447220 */ /* 0x080fe20000400000 */
[----:B------:R-:W-:Y:S01]  /*4610*/  ISETP.LT.OR P5, PT, R25, 0x1, !P2 ;  /* 0x000000011900780c */ /* 0x000fe200057a1670 */
[-C--:B------:R-:W-:Y:S01]  /*4620*/  FMUL R67, R67, R3.reuse ;  /* 0x0000000343437220 */ /* 0x080fe20000400000 */
[----:B------:R-:W-:Y:S01]  /*4630*/  ISETP.LT.OR P1, PT, R25, 0x9, !P1 ;  /* 0x000000091900780c */ /* 0x000fe20004f21670 */
[----:B------:R-:W-:Y:S01]  /*4640*/  FMUL R65, R65, R3 ;  /* 0x0000000341417220 */ /* 0x000fe20000400000 */
[----:B------:R-:W-:Y:S01]  /*4650*/  F2FP.SATFINITE.E4M3.F32.PACK_AB_MERGE_C R73, RZ, R73, RZ ;  /* 0x00000049ff49723e */ /* 0x000fe200048070ff */
[-C--:B------:R-:W-:Y:S01]  /*4660*/  FMUL R66, R66, R3.reuse ;  /* 0x0000000342427220 */ /* 0x080fe20000400000 */
[----:B0-----:R-:W-:Y:S01]  /*4670*/  F2FP.SATFINITE.E4M3.F32.PACK_AB_MERGE_C R13, RZ, R76, RZ ;  /* 0x0000004cff0d723e */ /* 0x001fe200048070ff */
[-C--:B------:R-:W-:Y:S01]  /*4680*/  FMUL R64, R64, R3.reuse ;  /* 0x0000000340407220 */ /* 0x080fe20000400000 */
[----:B------:R-:W-:Y:S01]  /*4690*/  ISETP.LT.OR P2, PT, R25, 0x9, !P2 ;  /* 0x000000091900780c */ /* 0x000fe20005741670 */
[-C--:B------:R-:W-:Y:S01]  /*46a0*/  FMUL R63, R63, R3.reuse ;  /* 0x000000033f3f7220 */ /* 0x080fe20000400000 */
[----:B------:R-:W-:Y:S01]  /*46b0*/  F2FP.SATFINITE.E4M3.F32.PACK_AB_MERGE_C R27, RZ, R72, RZ ;  /* 0x00000048ff1b723e */ /* 0x000fe200048070ff */
[----:B------:R0:W-:Y:S01]  /*46c0*/  @!P0 STG.E.U8 desc[UR16][R6.64+0x1], R13 ;  /* 0x0000010d06008986 */ /* 0x0001e2000c101110 */
[C---:B------:R-:W-:Y:S01]  /*46d0*/  ISETP.GE.AND P0, PT, R26.reuse, 0x11, PT ;  /* 0x000000111a00780c */ /* 0x040fe20003f06270 */
[----:B------:R-:W-:Y:S01]  /*46e0*/  FMUL R61, R61, R3 ;  /* 0x000000033d3d7220 */ /* 0x000fe20000400000 */
[----:B------:R-:W-:Y:S01]  /*46f0*/  F2FP.SATFINITE.E4M3.F32.PACK_AB_MERGE_C R71, RZ, R71, RZ ;  /* 0x00000047ff47723e */ /* 0x000fe200048070ff */
[----:B------:R-:W-:Y:S01]  /*4700*/  @!P3 STG.E.U8 desc[UR16][R8.64+0x8], R75 ;  /* 0x0000084b0800b986 */ /* 0x000fe2000c101110 */
[----:B------:R-:W-:Y:S01]  /*4710*/  ISETP.GE.AND P3, PT, R26, 0x12, PT ;  /* 0x000000121a00780c */ /* 0x000fe20003f66270 */
[----:B------:R-:W-:Y:S01]  /*4720*/  FMUL R62, R62, R3 ;  /* 0x000000033e3e7220 */ /* 0x000fe20000400000 */
[----:B------:R-:W-:Y:S01]  /*4730*/  F2FP.SATFINITE.E4M3.F32.PACK_AB_MERGE_C R67, RZ, R67, RZ ;  /* 0x00000043ff43723e */ /* 0x000fe200048070ff */
[----:B------:R1:W-:Y:S01]  /*4740*/  @!P5 STG.E.U8 desc[UR16][R8.64+0x9], R17 ;  /* 0x000009110800d986 */ /* 0x0003e2000c101110 */
[----:B------:R-:W-:Y:S01]  /*4750*/  ISETP.LT.OR P5, PT, R25, 0x1, !P3 ;  /* 0x000000011900780c */ /* 0x000fe20005fa1670 */
[-C--:B------:R-:W-:Y:S01]  /*4760*/  FMUL R59, R59, R3.reuse ;  /* 0x000000033b3b7220 */ /* 0x080fe20000400000 */
[C---:B------:R-:W-:Y:S01]  /*4770*/  ISETP.LT.OR P3, PT, R25.reuse, 0x9, !P3 ;  /* 0x000000091900780c */ /* 0x040fe20005f61670 */
[----:B------:R-:W-:Y:S01]  /*4780*/  @!P1 STG.E.U8 desc[UR16][R6.64+0x8], R73 ;  /* 0x0000084906009986 */ /* 0x000fe2000c101110 */
[----:B------:R-:W-:Y:S01]  /*4790*/  ISETP.LT.OR P1, PT, R25, 0x1, !P0 ;  /* 0x000000011900780c */ /* 0x000fe20004721670 */
[-C--:B------:R-:W-:Y:S01]  /*47a0*/  FMUL R60, R60, R3.reuse ;  /* 0x000000033c3c7220 */ /* 0x080fe20000400000 */
[----:B0-----:R-:W-:Y:S01]  /*47b0*/  F2FP.SATFINITE.E4M3.F32.PACK_AB_MERGE_C R13, RZ, R70, RZ ;  /* 0x00000046ff0d723e */ /* 0x001fe200048070ff */
[----:B------:R-:W-:Y:S01]  /*47c0*/  @!P2 STG.E.U8 desc[UR16][R6.64+0x9], R27 ;  /* 0x0000091b0600a986 */ /* 0x000fe2000c101110 */
[----:B------:R-:W-:Y:S01]  /*47d0*/  ISETP.GE.AND P2, PT, R26, 0x19, PT ;  /* 0x000000191a00780c */ /* 0x000fe20003f46270 */
[-C--:B------:R-:W-:Y:S01]  /*47e0*/  FMUL R57, R57, R3.reuse ;  /* 0x0000000339397220 */ /* 0x080fe20000400000 */
[C---:B------:R-:W-:Y:S01]  /*47f0*/  ISETP.LT.OR P0, PT, R25.reuse, 0x9, !P0 ;  /* 0x000000091900780c */ /* 0x040fe20004701670 */
[-C--:B------:R-:W-:Y:S01]  /*4800*/  FMUL R58, R58, R3.reuse ;  /* 0x000000033a3a7220 */ /* 0x080fe20000400000 */
[----:B------:R-:W-:Y:S01]  /*4810*/  ISETP.LT.OR P6, PT, R25, 0x1, !P2 ;  /* 0x000000011900780c */ /* 0x000fe200057c1670 */
[----:B------:R0:W-:Y:S01]  /*4820*/  @!P5 STG.E.U8 desc[UR16][R8.64+0x11], R13 ;  /* 0x0000110d0800d986 */ /* 0x0001e2000c101110 */
[----:B-1----:R-:W-:Y:S01]  /*4830*/  F2FP.SATFINITE.E4M3.F32.PACK_AB_MERGE_C R17, RZ, R68, RZ ;  /* 0x00000044ff11723e */ /* 0x002fe200048070ff */
[----:B------:R-:W-:Y:S01]  /*4840*/  FMUL R56, R56, R3 ;  /* 0x0000000338387220 */ /* 0x000fe20000400000 */
[----:B------:R-:W-:Y:S01]  /*4850*/  F2FP.SATFINITE.E4M3.F32.PACK_AB_MERGE_C R65, RZ, R65, RZ ;  /* 0x00000041ff41723e */ /* 0x000fe200048070ff */
[----:B------:R-:W-:Y:S01]  /*4860*/  @!P1 STG.E.U8 desc[UR16][R8.64+0x10], R71 ;  /* 0x0000104708009986 */ /* 0x000fe2000c101110 */
[----:B------:R-:W-:Y:S01]  /*4870*/  ISETP.GE.AND P1, PT, R26, 0x1a, PT ;  /* 0x0000001a1a00780c */ /* 0x000fe20003f26270 */
[-C--:B------:R-:W-:Y:S01]  /*4880*/  FMUL R23, R23, R3.reuse ;  /* 0x0000000317177220 */ /* 0x080fe20000400000 */
[C---:B------:R-:W-:Y:S01]  /*4890*/  ISETP.LT.OR P2, PT, R25.reuse, 0x9, !P2 ;  /* 0x000000091900780c */ /* 0x040fe20005741670 */
[----:B------:R1:W-:Y:S01]  /*48a0*/  @!P3 STG.E.U8 desc[UR16][R6.64+0x11], R17 ;  /* 0x000011110600b986 */ /* 0x0003e2000c101110 */
[----:B------:R-:W-:Y:S01]  /*48b0*/  ISETP.LT.OR P5, PT, R25, 0x1, !P1 ;  /* 0x000000011900780c */ /* 0x000fe20004fa1670 */
[-C--:B------:R-:W-:Y:S01]  /*48c0*/  FMUL R21, R21, R3.reuse ;  /* 0x0000000315157220 */ /* 0x080fe20000400000 */
[----:B------:R-:W-:Y:S01]  /*48d0*/  ISETP.LT.OR P3, PT, R25, 0x9, !P1 ;  /* 0x000000091900780c */ /* 0x000fe20004f61670 */
[----:B------:R-:W-:Y:S01]  /*48e0*/  @!P0 STG.E.U8 desc[UR16][R6.64+0x10], R67 ;  /* 0x0000104306008986 */ /* 0x000fe2000c101110 */
[----:B0-----:R-:W-:Y:S01]  /*48f0*/  F2FP.SATFINITE.E4M3.F32.PACK_AB_MERGE_C R13, RZ, R66, RZ ;  /* 0x00000042ff0d723e */ /* 0x001fe200048070ff */
[-C--:B------:R-:W-:Y:S01]  /*4900*/  FMUL R22, R22, R3.reuse ;  /* 0x0000000316167220 */ /* 0x080fe20000400000 */
[C---:B------:R-:W-:Y:S01]  /*4910*/  ISETP.GE.AND P0, PT, R26.reuse, 0x21, PT ;  /* 0x000000211a00780c */ /* 0x040fe20003f06270 */
[----:B------:R-:W-:Y:S01]  /*4920*/  @!P6 STG.E.U8 desc[UR16][R8.64+0x18], R65 ;  /* 0x000018410800e986 */ /* 0x000fe2000c101110 */
[----:B------:R-:W-:Y:S01]  /*4930*/  ISETP.GE.AND P1, PT, R26, 0x22, PT ;  /* 0x000000221a00780c */ /* 0x000fe20003f26270 */
[-C--:B------:R-:W-:Y:S01]  /*4940*/  FMUL R19, R19, R3.reuse ;  /* 0x0000000313137220 */ /* 0x080fe20000400000 */
[C---:B------:R-:W-:Y:S01]  /*4950*/  ISETP.LT.OR P6, PT, R25.reuse, 0x1, !P0 ;  /* 0x000000011900780c */ /* 0x040fe200047c1670 */
[-C--:B------:R-:W-:Y:S01]  /*4960*/  FMUL R20, R20, R3.reuse ;  /* 0x0000000314147220 */ /* 0x080fe20000400000 */
[----:B-1----:R-:W-:Y:S01]  /*4970*/  F2FP.SATFINITE.E4M3.F32.PACK_AB_MERGE_C R17, RZ, R64, RZ ;  /* 0x00000040ff11723e */ /* 0x002fe200048070ff */
[----:B------:R0:W-:Y:S01]  /*4980*/  @!P5 STG.E.U8 desc[UR16][R8.64+0x19], R13 ;  /* 0x0000190d0800d986 */ /* 0x0001e2000c101110 */
[----:B------:R-:W-:Y:S01]  /*4990*/  ISETP.LT.OR P5, PT, R25, 0x1, !P1 ;  /* 0x000000011900780c */ /* 0x000fe20004fa1670 */
[----:B------:R-:W-:Y:S01]  /*49a0*/  FMUL R15, R15, R3 ;  /* 0x000000030f0f7220 */ /* 0x000fe20000400000 */
[----:B------:R-:W-:Y:S01]  /*49b0*/  F2FP.SATFINITE.E4M3.F32.PACK_AB_MERGE_C R63, RZ, R63, RZ ;  /* 0x0000003fff3f723e */ /* 0x000fe200048070ff */
[----:B------:R1:W-:Y:S01]  /*49c0*/  @!P3 STG.E.U8 desc[UR16][R6.64+0x19], R17 ;  /* 0x000019110600b986 */ /* 0x0003e2000c101110 */
[----:B------:R-:W-:Y:S01]  /*49d0*/  F2FP.SATFINITE.E4M3.F32.PACK_AB_MERGE_C R61, RZ, R61, RZ ;  /* 0x0000003dff3d723e */ /* 0x000fe200048070ff */
[-C--:B------:R-:W-:Y:S01]  /*49e0*/  FMUL R18, R18, R3.reuse ;  /* 0x0000000312127220 */ /* 0x080fe20000400000 */
[----:B------:R-:W-:Y:S01]  /*49f0*/  F2FP.SATFINITE.E4M3.F32.PACK_AB_MERGE_C R27, RZ, R62, RZ ;  /* 0x0000003eff1b723e */ /* 0x000fe200048070ff */
[----:B------:R-:W-:Y:S01]  /*4a00*/  @!P2 STG.E.U8 desc[UR16][R6.64+0x18], R63 ;  /* 0x0000183f0600a986 */ /* 0x000fe2000c101110 */
[----:B------:R-:W-:Y:S01]  /*4a10*/  ISETP.LT.OR P3, PT, R25, 0x9, !P1 ;  /* 0x000000091900780c */ /* 0x000fe20004f61670 */
[-C--:B------:R-:W-:Y:S01]  /*4a20*/  FMUL R11, R11, R3.reuse ;  /* 0x000000030b0b7220 */ /* 0x080fe20000400000 */
[----:B------:R-:W-:Y:S01]  /*4a30*/  ISETP.GE.AND P2, PT, R26, 0x29, PT ;  /* 0x000000291a00780c */ /* 0x000fe20003f46270 */
[----:B------:R-:W-:Y:S01]  /*4a40*/  @!P6 STG.E.U8 desc[UR16][R8.64+0x20], R61 ;  /* 0x0000203d0800e986 */ /* 0x000fe2000c101110 */
[C---:B------:R-:W-:Y:S01]  /*4a50*/  ISETP.LT.OR P0, PT, R25.reuse, 0x9, !P0 ;  /* 0x000000091900780c */ /* 0x040fe20004701670 */
[----:B------:R-:W-:Y:S01]  /*4a60*/  FMUL R14, R14, R3 ;  /* 0x000000030e0e7220 */ /* 0x000fe20000400000 */
[----:B------:R-:W-:Y:S01]  /*4a70*/  ISETP.GE.AND P1, PT, R26, 0x2a, PT ;  /* 0x0000002a1a00780c */ /* 0x000fe20003f26270 */
[----:B------:R-:W-:Y:S01]  /*4a80*/  @!P5 STG.E.U8 desc[UR16][R8.64+0x21], R27 ;  /* 0x0000211b0800d986 */ /* 0x000fe2000c101110 */
[----:B------:R-:W-:-:S02]  /*4a90*/  ISETP.LT.OR P6, PT, R25, 0x1, !P2 ;  /* 0x000000011900780c */ /* 0x000fc400057c1670 */
[C---:B------:R-:W-:Y:S02]  /*4aa0*/  ISETP.LT.OR P5, PT, R25.reuse, 0x1, !P1 ;  /* 0x000000011900780c */ /* 0x040fe40004fa1670 */
[----:B------:R-:W-:Y:S02]  /*4ab0*/  F2FP.SATFINITE.E4M3.F32.PACK_AB_MERGE_C R59, RZ, R59, RZ ;  /* 0x0000003bff3b723e */ /* 0x000fe400048070ff */
[----:B0-----:R-:W-:Y:S02]  /*4ac0*/  F2FP.SATFINITE.E4M3.F32.PACK_AB_MERGE_C R13, RZ, R60, RZ ;  /* 0x0000003cff0d723e */ /* 0x001fe400048070ff */
[----:B------:R-:W-:Y:S01]  /*4ad0*/  F2FP.SATFINITE.E4M3.F32.PACK_AB_MERGE_C R57, RZ, R57, RZ ;  /* 0x00000039ff39723e */ /* 0x000fe200048070ff */
[----:B------:R-:W-:Y:S01]  /*4ae0*/  @!P0 STG.E.U8 desc[UR16][R6.64+0x20], R59 ;  /* 0x0000203b06008986 */ /* 0x000fe2000c101110 */
[----:B-1----:R-:W-:Y:S02]  /*4af0*/  F2FP.SATFINITE.E4M3.F32.PACK_AB_MERGE_C R17, RZ, R58, RZ ;  /* 0x0000003aff11723e */ /* 0x002fe400048070ff */
[C---:B------:R-:W-:Y:S01]  /*4b00*/  ISETP.LT.OR P1, PT, R25.reuse, 0x9, !P1 ;  /* 0x000000091900780c */ /* 0x040fe20004f21670 */
[----:B------:R0:W-:Y:S01]  /*4b10*/  @!P3 STG.E.U8 desc[UR16][R6.64+0x21], R13 ;  /* 0x0000210d0600b986 */ /* 0x0001e2000c101110 */
[----:B------:R-:W-:-:S02]  /*4b20*/  ISETP.LT.OR P2, PT, R25, 0x9, !P2 ;  /* 0x000000091900780c */ /* 0x000fc40005741670 */
[C---:B------:R-:W-:Y:S01]  /*4b30*/  ISETP.GE.AND P3, PT, R26.reuse, 0x31, PT ;  /* 0x000000311a00780c */ /* 0x040fe20003f66270 */
[----:B------:R-:W-:Y:S01]  /*4b40*/  @!P6 STG.E.U8 desc[UR16][R8.64+0x28], R57 ;  /* 0x000028390800e986 */ /* 0x000fe2000c101110 */
[----:B------:R-:W-:Y:S02]  /*4b50*/  ISETP.GE.AND P0, PT, R26, 0x32, PT ;  /* 0x000000321a00780c */ /* 0x000fe40003f06270 */
[----:B------:R-:W-:Y:S01]  /*4b60*/  F2FP.SATFINITE.E4M3.F32.PACK_AB_MERGE_C R23, RZ, R23, RZ ;  /* 0x00000017ff17723e */ /* 0x000fe200048070ff */
[----:B------:R1:W-:Y:S01]  /*4b70*/  @!P5 STG.E.U8 desc[UR16][R8.64+0x29], R17 ;  /* 0x000029110800d986 */ /* 0x0003e2000c101110 */
[C---:B------:R-:W-:Y:S02]  /*4b80*/  ISETP.LT.OR P5, PT, R25.reuse, 0x1, !P3 ;  /* 0x000000011900780c */ /* 0x040fe40005fa1670 */
[----:B------:R-:W-:Y:S02]  /*4b90*/  ISETP.LT.OR P6, PT, R25, 0x1, !P0 ;  /* 0x000000011900780c */ /* 0x000fe400047c1670 */
[----:B0-----:R-:W-:Y:S01]  /*4ba0*/  F2FP.SATFINITE.E4M3.F32.PACK_AB_MERGE_C R13, RZ, R56, RZ ;  /* 0x00000038ff0d723e */ /* 0x001fe200048070ff */
[----:B------:R-:W-:Y:S01]  /*4bb0*/  @!P2 STG.E.U8 desc[UR16][R6.64+0x28], R23 ;  /* 0x000028170600a986 */ /* 0x000fe2000c101110 */
[----:B------:R-:W-:-:S02]  /*4bc0*/  F2FP.SATFINITE.E4M3.F32.PACK_AB_MERGE_C R21, RZ, R21, RZ ;  /* 0x00000015ff15723e */ /* 0x000fc400048070ff */
[C---:B------:R-:W-:Y:S01]  /*4bd0*/  ISETP.GE.AND P2, PT, R26.reuse, 0x3a, PT ;  /* 0x0000003a1a00780c */ /* 0x040fe20003f46270 */
[----:B------:R0:W-:Y:S01]  /*4be0*/  @!P1 STG.E.U8 desc[UR16][R6.64+0x29], R13 ;  /* 0x0000290d06009986 */ /* 0x0001e2000c101110 */
[C---:B------:R-:W-:Y:S02]  /*4bf0*/  ISETP.LT.OR P1, PT, R25.reuse, 0x9, !P3 ;  /* 0x000000091900780c */ /* 0x040fe40005f21670 */
[----:B-1----:R-:W-:Y:S01]  /*4c00*/  F2FP.SATFINITE.E4M3.F32.PACK_AB_MERGE_C R17, RZ, R22, RZ ;  /* 0x00000016ff11723e */ /* 0x002fe200048070ff */
[----:B------:R-:W-:Y:S01]  /*4c10*/  @!P5 STG.E.U8 desc[UR16][R8.64+0x30], R21 ;  /* 0x000030150800d986 */ /* 0x000fe2000c101110 */
[----:B------:R-:W-:Y:S02]  /*4c20*/  ISETP.GE.AND P3, PT, R26, 0x39, PT ;  /* 0x000000391a00780c */ /* 0x000fe40003f66270 */
[C---:B------:R-:W-:Y:S01]  /*4c30*/  ISETP.LT.OR P0, PT, R25.reuse, 0x9, !P0 ;  /* 0x000000091900780c */ /* 0x040fe20004701670 */
[----:B------:R1:W-:Y:S01]  /*4c40*/  @!P6 STG.E.U8 desc[UR16][R8.64+0x31], R17 ;  /* 0x000031110800e986 */ /* 0x0003e2000c101110 */
[----:B------:R-:W-:-:S02]  /*4c50*/  ISETP.LT.OR P5, PT, R25, 0x1, !P3 ;  /* 0x000000011900780c */ /* 0x000fc40005fa1670 */
[C---:B------:R-:W-:Y:S02]  /*4c60*/  ISETP.LT.OR P6, PT, R25.reuse, 0x1, !P2 ;  /* 0x000000011900780c */ /* 0x040fe400057c1670 */
[C---:B------:R-:W-:Y:S02]  /*4c70*/  ISETP.LT.OR P3, PT, R25.reuse, 0x9, !P3 ;  /* 0x000000091900780c */ /* 0x040fe40005f61670 */
[----:B------:R-:W-:Y:S02]  /*4c80*/  ISETP.LT.OR P2, PT, R25, 0x9, !P2 ;  /* 0x000000091900780c */ /* 0x000fe40005741670 */
[----:B------:R-:W-:Y:S02]  /*4c90*/  F2FP.SATFINITE.E4M3.F32.PACK_AB_MERGE_C R19, RZ, R19, RZ ;  /* 0x00000013ff13723e */ /* 0x000fe400048070ff */
[----:B0-----:R-:W-:Y:S02]  /*4ca0*/  F2FP.SATFINITE.E4M3.F32.PACK_AB_MERGE_C R13, RZ, R20, RZ ;  /* 0x00000014ff0d723e */ /* 0x001fe400048070ff */
[----:B------:R-:W-:Y:S01]  /*4cb0*/  F2FP.SATFINITE.E4M3.F32.PACK_AB_MERGE_C R15, RZ, R15, RZ ;  /* 0x0000000fff0f723e */ /* 0x000fe200048070ff */
[----:B------:R0:W-:Y:S01]  /*4cc0*/  @!P1 STG.E.U8 desc[UR16][R6.64+0x30], R19 ;  /* 0x0000301306009986 */ /* 0x0001e2000c101110 */
[----:B-1----:R-:W-:-:S02]  /*4cd0*/  F2FP.SATFINITE.E4M3.F32.PACK_AB_MERGE_C R17, RZ, R18, RZ ;  /* 0x00000012ff11723e */ /* 0x002fc400048070ff */
[----:B------:R-:W-:Y:S01]  /*4ce0*/  F2FP.SATFINITE.E4M3.F32.PACK_AB_MERGE_C R11, RZ, R11, RZ ;  /* 0x0000000bff0b723e */ /* 0x000fe200048070ff */
[----:B------:R0:W-:Y:S01]  /*4cf0*/  @!P0 STG.E.U8 desc[UR16][R6.64+0x31], R13 ;  /* 0x0000310d06008986 */ /* 0x0001e2000c101110 */
[----:B------:R-:W-:-:S03]  /*4d00*/  F2FP.SATFINITE.E4M3.F32.PACK_AB_MERGE_C R21, RZ, R14, RZ ;  /* 0x0000000eff15723e */ /* 0x000fc600048070ff */
[----:B------:R0:W-:Y:S04]  /*4d10*/  @!P5 STG.E.U8 desc[UR16][R8.64+0x38], R15 ;  /* 0x0000380f0800d986 */ /* 0x0001e8000c101110 */
[----:B------:R0:W-:Y:S04]  /*4d20*/  @!P6 STG.E.U8 desc[UR16][R8.64+0x39], R17 ;  /* 0x000039110800e986 */ /* 0x0001e8000c101110 */
[----:B------:R0:W-:Y:S04]  /*4d30*/  @!P3 STG.E.U8 desc[UR16][R6.64+0x38], R11 ;  /* 0x0000380b0600b986 */ /* 0x0001e8000c101110 */
[----:B------:R0:W-:Y:S02]  /*4d40*/  @!P2 STG.E.U8 desc[UR16][R6.64+0x39], R21 ;  /* 0x000039150600a986 */ /* 0x0001e4000c101110 */
.L_x_98:
[----:B------:R-:W-:Y:S05]  /*4d50*/  BSYNC B0 ;  /* 0x0000000000007941 */ /* 0x000fea0003800000 */
.L_x_32:
[----:B------:R-:W-:Y:S01]  /*4d60*/  ULDC UR6, c[0x0][0xc] ;  /* 0x0000030000067ab9 */ /* 0x000fe20000000800 */
[----:B------:R-:W-:Y:S01]  /*4d70*/  ULDC UR7, c[0x0][0x10] ;  /* 0x0000040000077ab9 */ /* 0x000fe20000000800 */
[----:B0-----:R-:W0:Y:S01]  /*4d80*/  LDC R9, c[0x0][0x14] ;  /* 0x00000500ff097b82 */ /* 0x001e220000000800 */
[----:B------:R-:W-:Y:S01]  /*4d90*/  UIMAD.WIDE.U32 UR6, UR6, UR7, URZ ;  /* 0x00000007060672a5 */ /* 0x000fe2000f8e003f */
[----:B------:R-:W-:Y:S02]  /*4da0*/  IMAD.MOV.U32 R6, RZ, RZ, R0 ;  /* 0x000000ffff067224 */ /* 0x000fe400078e0000 */
[----:B------:R-:W-:Y:S02]  /*4db0*/  IMAD.MOV.U32 R7, RZ, RZ, R5 ;  /* 0x000000ffff077224 */ /* 0x000fe400078e0005 */
[----:B------:R-:W-:Y:S02]  /*4dc0*/  IMAD.MOV.U32 R12, RZ, RZ, -0x1 ;  /* 0xffffffffff0c7424 */ /* 0x000fe400078e00ff */
[----:B------:R-:W-:-:S02]  /*4dd0*/  IMAD.MOV.U32 R69, RZ, RZ, -0x1 ;  /* 0xffffffffff457424 */ /* 0x000fc400078e00ff */
[----:B0-----:R-:W-:-:S04]  /*4de0*/  IMAD.WIDE.U32 R6, R9, UR6, R6 ;  /* 0x0000000609067c25 */ /* 0x001fc8000f8e0006 */
[----:B------:R-:W-:Y:S01]  /*4df0*/  IMAD R5, R9, UR7, RZ ;  /* 0x0000000709057c24 */ /* 0x000fe2000f8e02ff */
[----:B------:R-:W-:Y:S01]  /*4e00*/  ULDC.64 UR6, c[0x0][0x650] ;  /* 0x0001940000067ab9 */ /* 0x000fe20000000a00 */
[----:B------:R-:W-:Y:S01]  /*4e10*/  IMAD.MOV.U32 R0, RZ, RZ, R6 ;  /* 0x000000ffff007224 */ /* 0x000fe200078e0006 */
[----:B------:R-:W-:Y:S01]  /*4e20*/  ISETP.GE.U32.AND P0, PT, R6, UR6, PT ;  /* 0x0000000606007c0c */ /* 0x000fe2000bf06070 */
[----:B------:R-:W-:Y:S01]  /*4e30*/  IMAD.IADD R5, R7, 0x1, R5 ;  /* 0x0000000107057824 */ /* 0x000fe200078e0205 */
[----:B------:R-:W-:-:S04]  /*4e40*/  PRMT R7, RZ, 0x7610, R7 ;  /* 0x00007610ff077816 */ /* 0x000fc80000000007 */
[----:B------:R-:W-:-:S13]  /*4e50*/  ISETP.GE.U32.AND.EX P0, PT, R5, UR7, PT, P0 ;  /* 0x0000000705007c0c */ /* 0x000fda000bf06100 */
[----:B------:R-:W-:Y:S05]  /*4e60*/  @P0 BRA `(.L_x_99) ;  /* 0x0000000400640947 */ /* 0x000fea0003800000 */
[----:B------:R-:W0:Y:S01]  /*4e70*/  S2R R20, SR_CTAID.X ;  /* 0x0000000000147919 */ /* 0x000e220000002500 */
[----:B------:R-:W0:Y:S01]  /*4e80*/  LDC.64 R14, c[0x0][0x628] ;  /* 0x00018a00ff0e7b82 */ /* 0x000e220000000a00 */
[----:B------:R-:W-:Y:S01]  /*4e90*/  ULDC UR6, c[0x0][0x150] ;  /* 0x0000540000067ab9 */ /* 0x000fe20000000800 */
[----:B------:R-:W-:Y:S01]  /*4ea0*/  IMAD.MOV.U32 R12, RZ, RZ, R0 ;  /* 0x000000ffff0c7224 */ /* 0x000fe200078e0000 */
[----:B------:R-:W0:Y:S01]  /*4eb0*/  S2R R22, SR_CTAID.Y ;  /* 0x0000000000167919 */ /* 0x000e220000002600 */
[----:B------:R-:W-:-:S04]  /*4ec0*/  IMAD.MOV.U32 R13, RZ, RZ, R5 ;  /* 0x000000ffff0d7224 */ /* 0x000fc800078e0005 */
[----:B------:R-:W0:Y:S08]  /*4ed0*/  LDC R23, c[0x0][0x144] ;  /* 0x00005100ff177b82 */ /* 0x000e300000000800 */
[----:B-1234-:R-:W1:Y:S08]  /*4ee0*/  LDC R16, c[0x0][0x630] ;  /* 0x00018c00ff107b82 */ /* 0x01ee700000000800 */
[----:B------:R-:W2:Y:S01]  /*4ef0*/  LDC.64 R18, c[0x0][0x620] ;  /* 0x00018800ff127b82 */ /* 0x000ea20000000a00 */
[----:B0-----:R-:W-:-:S04]  /*4f00*/  ISETP.NE.U32.AND P0, PT, R14, RZ, PT ;  /* 0x000000ff0e00720c */ /* 0x001fc80003f05070 */
[----:B------:R-:W-:Y:S02]  /*4f10*/  ISETP.NE.AND.EX P0, PT, R15, RZ, PT, P0 ;  /* 0x000000ff0f00720c */ /* 0x000fe40003f05300 */
[----:B------:R-:W-:-:S05]  /*4f20*/  I2FP.F32.U32 R6, R20 ;  /* 0x0000001400067245 */ /* 0x000fca0000201000 */
[----:B------:R-:W-:-:S04]  /*4f30*/  FMUL R6, R6, UR6 ;  /* 0x0000000606067c20 */ /* 0x000fc80008400000 */
[----:B------:R0:W3:Y:S02]  /*4f40*/  F2I.U32.TRUNC.NTZ R21, R6 ;  /* 0x0000000600157305 */ /* 0x0000e4000020f000 */
[----:B-1----:R-:W-:Y:S05]  /*4f50*/  @!P0 BRA `(.L_x_100) ;  /* 0x0000000000288947 */ /* 0x002fea0003800000 */
[----:B------:R-:W1:Y:S02]  /*4f60*/  LDC R7, c[0x0][0x634] ;  /* 0x00018d00ff077b82 */ /* 0x000e640000000800 */
[----:B-1----:R-:W-:-:S05]  /*4f70*/  IADD3 R11, P0, R0, R7, RZ ;  /* 0x00000007000b7210 */ /* 0x002fca0007f1e0ff */
[----:B------:R-:W-:-:S04]  /*4f80*/  IMAD.X R17, RZ, RZ, R5, P0 ;  /* 0x000000ffff117224 */ /* 0x000fc800000e0605 */
[----:B0-----:R-:W-:-:S04]  /*4f90*/  IMAD.WIDE.U32 R6, R17, R14, RZ ;  /* 0x0000000e11067225 */ /* 0x001fc800078e00ff */
[----:B-----5:R-:W-:-:S04]  /*4fa0*/  IMAD.WIDE.U32 R8, P0, R11, R15, R6 ;  /* 0x0000000f0b087225 */ /* 0x020fc80007800006 */
[----:B------:R-:W-:-:S04]  /*4fb0*/  IMAD.WIDE.U32 R6, R11, R14, RZ ;  /* 0x0000000e0b067225 */ /* 0x000fc800078e00ff */
[----:B------:R-:W-:Y:S01]  /*4fc0*/  IMAD.X R13, RZ, RZ, RZ, P0 ;  /* 0x000000ffff0d7224 */ /* 0x000fe200000e06ff */
[----:B------:R-:W-:Y:S01]  /*4fd0*/  IADD3 RZ, P0, R7, R8, RZ ;  /* 0x0000000807ff7210 */ /* 0x000fe20007f1e0ff */
[----:B------:R-:W-:-:S04]  /*4fe0*/  IMAD.MOV.U32 R12, RZ, RZ, R9 ;  /* 0x000000ffff0c7224 */ /* 0x000fc800078e0009 */
[----:B------:R-:W-:-:S08]  /*4ff0*/  IMAD.WIDE.U32.X R12, R17, R15, R12, P0 ;  /* 0x0000000f110c7225 */ /* 0x000fd000000e040c */
.L_x_100:
[-CC-:B------:R-:W-:Y:S01]  /*5000*/  SHF.R.U64 R69, R12, R16.reuse, R13.reuse ;  /* 0x000000100c457219 */ /* 0x180fe2000000120d */
[----:B------:R-:W1:Y:S01]  /*5010*/  LDC.64 R28, c[0x0][0x640] ;  /* 0x00019000ff1c7b82 */ /* 0x000e620000000a00 */
[----:B0-----:R-:W-:Y:S01]  /*5020*/  SHF.R.U32.HI R6, RZ, R16, R13 ;  /* 0x00000010ff067219 */ /* 0x001fe2000001160d */
[----:B---3--:R-:W-:Y:S01]  /*5030*/  IMAD.MOV R21, RZ, RZ, -R21 ;  /* 0x000000ffff157224 */ /* 0x008fe200078e0a15 */
[----:B------:R-:W-:Y:S01]  /*5040*/  IADD3 R9, P0, RZ, -R69, RZ ;  /* 0x80000045ff097210 */ /* 0x000fe20007f1e0ff */
[----:B------:R-:W-:Y:S01]  /*5050*/  ULDC UR6, c[0x0][0x154] ;  /* 0x0000550000067ab9 */ /* 0x000fe20000000800 */
[----:B------:R-:W-:Y:S02]  /*5060*/  IMAD.MOV.U32 R11, RZ, RZ, 0x1 ;  /* 0x00000001ff0b7424 */ /* 0x000fe400078e00ff */
[----:B------:R-:W-:Y:S01]  /*5070*/  IMAD R21, R23, R21, R20 ;  /* 0x0000001517157224 */ /* 0x000fe200078e0214 */
[----:B------:R-:W0:Y:S01]  /*5080*/  LDC R12, c[0x0][0x618] ;  /* 0x00018600ff0c7b82 */ /* 0x000e220000000800 */
[----:B------:R-:W-:-:S02]  /*5090*/  IMAD.X R7, RZ, RZ, ~R6, P0 ;  /* 0x000000ffff077224 */ /* 0x000fc400000e0e06 */
[----:B------:R-:W-:Y:S02]  /*50a0*/  IMAD.MOV.U32 R6, RZ, RZ, R0 ;  /* 0x000000ffff067224 */ /* 0x000fe400078e0000 */
[-C--:B--2--5:R-:W-:Y:S02]  /*50b0*/  IMAD R8, R7, R18.reuse, RZ ;  /* 0x0000001207087224 */ /* 0x0a4fe400078e02ff */
[----:B------:R-:W-:Y:S01]  /*50c0*/  IMAD.MOV.U32 R7, RZ, RZ, R5 ;  /* 0x000000ffff077224 */ /* 0x000fe200078e0005 */
[----:B------:R-:W2:Y:S01]  /*50d0*/  LDC R24, c[0x0][0x608] ;  /* 0x00018200ff187b82 */ /* 0x000ea20000000800 */
[----:B------:R-:W-:-:S04]  /*50e0*/  IMAD.WIDE.U32 R6, R9, R18, R6 ;  /* 0x0000001209067225 */ /* 0x000fc800078e0006 */
[----:B------:R-:W-:-:S03]  /*50f0*/  IMAD R9, R9, R19, R8 ;  /* 0x0000001309097224 */ /* 0x000fc600078e0208 */
[----:B------:R-:W3:Y:S01]  /*5100*/  LDC R26, c[0x0][0x658] ;  /* 0x00019600ff1a7b82 */ /* 0x000ee20000000800 */
[----:B------:R-:W-:Y:S01]  /*5110*/  I2FP.F32.U32 R8, R22 ;  /* 0x0000001600087245 */ /* 0x000fe20000201000 */
[----:B------:R-:W-:Y:S01]  /*5120*/  IMAD.IADD R7, R7, 0x1, R9 ;  /* 0x0000000107077824 */ /* 0x000fe200078e0209 */
[----:B-1----:R-:W-:Y:S01]  /*5130*/  ISETP.NE.U32.AND P0, PT, R28, RZ, PT ;  /* 0x000000ff1c00720c */ /* 0x002fe20003f05070 */
[----:B------:R-:W-:Y:S02]  /*5140*/  IMAD.MOV.U32 R9, RZ, RZ, -0x1 ;  /* 0xffffffffff097424 */ /* 0x000fe400078e00ff */
[----:B------:R-:W-:Y:S02]  /*5150*/  FMUL R8, R8, UR6 ;  /* 0x0000000608087c20 */ /* 0x000fe40008400000 */
[----:B------:R-:W1:Y:S01]  /*5160*/  LDC R19, c[0x0][0x148] ;  /* 0x00005200ff137b82 */ /* 0x000e620000000800 */
[----:B0-----:R-:W-:Y:S01]  /*5170*/  SHF.R.U64 R16, R6, R12, R7 ;  /* 0x0000000c06107219 */ /* 0x001fe20000001207 */
[----:B------:R0:W4:Y:S01]  /*5180*/  F2I.U32.TRUNC.NTZ R17, R8 ;  /* 0x0000000800117305 */ /* 0x000122000020f000 */
[----:B------:R-:W-:-:S02]  /*5190*/  ISETP.NE.AND.EX P0, PT, R29, RZ, PT, P0 ;  /* 0x000000ff1d00720c */ /* 0x000fc40003f05300 */
[----:B------:R-:W-:-:S03]  /*51a0*/  SHF.R.U32.HI R7, RZ, R12, R7 ;  /* 0x0000000cff077219 */ /* 0x000fc60000011607 */
[----:B------:R-:W0:Y:S01]  /*51b0*/  LDC R20, c[0x0][0x600] ;  /* 0x00018000ff147b82 */ /* 0x000e220000000800 */
[-CC-:B--2---:R-:W-:Y:S02]  /*51c0*/  SHF.R.U64 R14, R16, R24.reuse, R7.reuse ;  /* 0x00000018100e7219 */ /* 0x184fe40000001207 */
[----:B------:R-:W-:-:S05]  /*51d0*/  SHF.R.U32.HI R7, RZ, R24, R7 ;  /* 0x00000018ff077219 */ /* 0x000fca0000011607 */
[----:B------:R-:W2:Y:S01]  /*51e0*/  LDC R25, c[0x0][0x648] ;  /* 0x00019200ff197b82 */ /* 0x000ea20000000800 */
[-CC-:B---3--:R-:W-:Y:S02]  /*51f0*/  SHF.R.U64 R18, R14, R26.reuse, R7.reuse ;  /* 0x0000001a0e127219 */ /* 0x188fe40000001207 */
[-C--:B------:R-:W-:Y:S02]  /*5200*/  SHF.L.U32 R9, R9, R26.reuse, RZ ;  /* 0x0000001a09097219 */ /* 0x080fe400000006ff */
[-C--:B------:R-:W-:Y:S01]  /*5210*/  SHF.R.U32.HI R7, RZ, R26.reuse, R7 ;  /* 0x0000001aff077219 */ /* 0x080fe20000011607 */
[----:B------:R-:W-:Y:S01]  /*5220*/  IMAD.MOV.U32 R6, RZ, RZ, R18 ;  /* 0x000000ffff067224 */ /* 0x000fe200078e0012 */
[----:B------:R-:W-:Y:S01]  /*5230*/  SHF.L.U32 R24, R11, R26, RZ ;  /* 0x0000001a0b187219 */ /* 0x000fe200000006ff */
[----:B------:R-:W3:Y:S01]  /*5240*/  LDC R27, c[0x0][0x638] ;  /* 0x00018e00ff1b7b82 */ /* 0x000ee20000000800 */
[----:B------:R-:W-:-:S07]  /*5250*/  LOP3.LUT R23, RZ, R9, RZ, 0x33, !PT ;  /* 0x00000009ff177212 */ /* 0x000fce00078e33ff */
[----:B------:R-:W0:Y:S01]  /*5260*/  LDC R30, c[0x0][0x610] ;  /* 0x00018400ff1e7b82 */ /* 0x000e220000000800 */
[----:B----4-:R-:W-:Y:S05]  /*5270*/  @!P0 BRA `(.L_x_101) ;  /* 0x0000000000288947 */ /* 0x010fea0003800000 */
[----:B------:R-:W4:Y:S02]  /*5280*/  LDC R11, c[0x0][0x64c] ;  /* 0x00019300ff0b7b82 */ /* 0x000f240000000800 */
[----:B----4-:R-:W-:-:S05]  /*5290*/  IADD3 R11, P0, R18, R11, RZ ;  /* 0x0000000b120b7210 */ /* 0x010fca0007f1e0ff */
[----:B------:R-:W-:-:S04]  /*52a0*/  IMAD.X R15, RZ, RZ, R7, P0 ;  /* 0x000000ffff0f7224 */ /* 0x000fc800000e0607 */
[----:B------:R-:W-:-:S04]  /*52b0*/  IMAD.WIDE.U32 R6, R15, R28, RZ ;  /* 0x0000001c0f067225 */ /* 0x000fc800078e00ff */
[----:B0-----:R-:W-:-:S04]  /*52c0*/  IMAD.WIDE.U32 R8, P0, R11, R29, R6 ;  /* 0x0000001d0b087225 */ /* 0x001fc80007800006 */
[----:B------:R-:W-:-:S04]  /*52d0*/  IMAD.WIDE.U32 R6, R11, R28, RZ ;  /* 0x0000001c0b067225 */ /* 0x000fc800078e00ff */
[----:B------:R-:W-:Y:S01]  /*52e0*/  IMAD.X R13, RZ, RZ, RZ, P0 ;  /* 0x000000ffff0d7224 */ /* 0x000fe200000e06ff */
[----:B------:R-:W-:Y:S01]  /*52f0*/  IADD3 RZ, P0, R7, R8, RZ ;  /* 0x0000000807ff7210 */ /* 0x000fe20007f1e0ff */
[----:B------:R-:W-:-:S04]  /*5300*/  IMAD.MOV.U32 R12, RZ, RZ, R9 ;  /* 0x000000ffff0c7224 */ /* 0x000fc800078e0009 */
[----:B------:R-:W-:-:S08]  /*5310*/  IMAD.WIDE.U32.X R6, R15, R29, R12, P0 ;  /* 0x0000001d0f067225 */ /* 0x000fd000000e040c */
.L_x_101:
[----:B--2---:R-:W-:Y:S01]  /*5320*/  SHF.R.U64 R6, R6, R25, R7 ;  /* 0x0000001906067219 */ /* 0x004fe20000001207 */
[----:B0-----:R-:W-:Y:S01]  /*5330*/  VIADD R11, R20, 0xffffffff ;  /* 0xffffffff140b7836 */ /* 0x001fe20000000000 */
[----:B------:R-:W-:Y:S01]  /*5340*/  LOP3.LUT R9, R14, R23, RZ, 0xc0, !PT ;  /* 0x000000170e097212 */ /* 0x000fe200078ec0ff */
[----:B------:R-:W-:Y:S02]  /*5350*/  IMAD.MOV R17, RZ, RZ, -R17 ;  /* 0x000000ffff117224 */ /* 0x000fe400078e0a11 */
[----:B------:R-:W-:Y:S02]  /*5360*/  IMAD.MOV R7, RZ, RZ, -R6 ;  /* 0x000000ffff077224 */ /* 0x000fe400078e0a06 */
[----:B------:R-:W-:Y:S01]  /*5370*/  IMAD R24, R24, R6, R9 ;  /* 0x0000000618187224 */ /* 0x000fe200078e0209 */
[----:B------:R-:W-:Y:S01]  /*5380*/  LOP3.LUT R9, R16, R11, RZ, 0xc0, !PT ;  /* 0x0000000b10097212 */ /* 0x000fe200078ec0ff */
[----:B-1----:R-:W-:Y:S02]  /*5390*/  @P4 IMAD R21, R19, R17, R22 ;  /* 0x0000001113154224 */ /* 0x002fe400078e0216 */
[----:B---3--:R-:W-:-:S02]  /*53a0*/  IMAD R6, R7, R27, R18 ;  /* 0x0000001b07067224 */ /* 0x008fc400078e0212 */
[----:B------:R-:W-:Y:S02]  /*53b0*/  IMAD R24, R24, R30, R21 ;  /* 0x0000001e18187224 */ /* 0x000fe400078e0215 */
[----:B------:R-:W-:Y:S02]  /*53c0*/  IMAD R9, R6, R20, R9 ;  /* 0x0000001406097224 */ /* 0x000fe400078e0209 */
[----:B------:R-:W-:-:S03]  /*53d0*/  IMAD.MOV.U32 R7, RZ, RZ, 0x1 ;  /* 0x00000001ff077424 */ /* 0x000fc600078e00ff */
[----:B------:R-:W-:Y:S02]  /*53e0*/  SEL R12, R9, R24, !P4 ;  /* 0x00000018090c7207 */ /* 0x000fe40006000000 */
[----:B------:R-:W-:-:S07]  /*53f0*/  SEL R24, R24, R9, !P4 ;  /* 0x0000000918187207 */ /* 0x000fce0006000000 */
.L_x_99:
[----:B------:R-:W-:Y:S01]  /*5400*/  LOP3.LUT P0, RZ, R7, 0xff, RZ, 0xc0, !PT ;  /* 0x000000ff07ff7812 */ /* 0x000fe2000780c0ff */
[----:B-1234-:R-:W-:-:S12]  /*5410*/  IMAD.MOV.U32 R16, RZ, RZ, R24 ;  /* 0x000000ffff107224 */ /* 0x01efd800078e0018 */
[----:B------:R-:W-:Y:S05]  /*5420*/  @P0 BRA `(.L_x_102) ;  /* 0xffffffbc00400947 */ /* 0x000fea000383ffff */
[----:B------:R-:W-:Y:S05]  /*5430*/  EXIT ;  /* 0x000000000000794d */ /* 0x000fea0003800000 */
.L_x_4:
[----:B0-----:R-:W-:Y:S01]  /*5440*/  ULDC.64 UR4, c[0x0][0x650] ;  /* 0x0001940000047ab9 */ /* 0x001fe20000000a00 */
        /* <DEDUP_REMOVED lines=25> */
.L_x_104:
[-CC-:B------:R-:W-:Y:S01]  /*55e0*/  SHF.R.U64 R16, R14, R18.reuse, R15.reuse ;  /* 0x000000120e107219 */ /* 0x180fe2000000120f */
[----:B------:R-:W0:Y:S01]  /*55f0*/  LDC R22, c[0x0][0x618] ;  /* 0x00018600ff167b82 */ /* 0x000e220000000800 */
[----:B------:R-:W-:Y:S01]  /*5600*/  SHF.R.U32.HI R7, RZ, R18, R15 ;  /* 0x00000012ff077219 */ /* 0x000fe2000001160f */
[----:B------:R-:W-:Y:S01]  /*5610*/  ULDC UR4, c[0x0][0x150] ;  /* 0x0000540000047ab9 */ /* 0x000fe20000000800 */
[----:B------:R-:W-:Y:S01]  /*5620*/  IADD3 R9, P0, RZ, -R16, RZ ;  /* 0x80000010ff097210 */ /* 0x000fe20007f1e0ff */
[----:B------:R-:W-:Y:S01]  /*5630*/  IMAD.MOV.U32 R10, RZ, RZ, R0 ;  /* 0x000000ffff0a7224 */ /* 0x000fe200078e0000 */
[----:B------:R-:W-:Y:S01]  /*5640*/  I2FP.F32.U32 R12, R6 ;  /* 0x00000006000c7245 */ /* 0x000fe20000201000 */
[----:B------:R-:W-:Y:S02]  /*5650*/  IMAD.MOV.U32 R11, RZ, RZ, R5 ;  /* 0x000000ffff0b7224 */ /* 0x000fe400078e0005 */
[----:B------:R-:W1:Y:S01]  /*5660*/  LDC.64 R24, c[0x0][0x640] ;  /* 0x00019000ff187b82 */ /* 0x000e620000000a00 */
[----:B------:R-:W-:-:S02]  /*5670*/  IMAD.X R7, RZ, RZ, ~R7, P0 ;  /* 0x000000ffff077224 */ /* 0x000fc400000e0e07 */
[----:B------:R-:W-:Y:S01]  /*5680*/  FMUL R13, R12, UR4 ;  /* 0x000000040c0d7c20 */ /* 0x000fe20008400000 */
[----:B------:R-:W-:Y:S01]  /*5690*/  IMAD.WIDE.U32 R10, R9, R20, R10 ;  /* 0x00000014090a7225 */ /* 0x000fe200078e000a */
[----:B------:R-:W-:-:S03]  /*56a0*/  ULDC UR4, c[0x0][0x154] ;  /* 0x0000550000047ab9 */ /* 0x000fc60000000800 */
[----:B------:R-:W-:Y:S01]  /*56b0*/  IMAD R12, R7, R20, RZ ;  /* 0x00000014070c7224 */ /* 0x000fe200078e02ff */
[----:B------:R-:W2:Y:S01]  /*56c0*/  LDC R15, c[0x0][0x144] ;  /* 0x00005100ff0f7b82 */ /* 0x000ea20000000800 */
[----:B------:R-:W3:Y:S02]  /*56d0*/  F2I.U32.TRUNC.NTZ R13, R13 ;  /* 0x0000000d000d7305 */ /* 0x000ee4000020f000 */
[----:B------:R-:W-:Y:S02]  /*56e0*/  IMAD R7, R9, R21, R12 ;  /* 0x0000001509077224 */ /* 0x000fe400078e020c */
[----:B------:R-:W-:Y:S02]  /*56f0*/  IMAD.MOV.U32 R12, RZ, RZ, 0x1 ;  /* 0x00000001ff0c7424 */ /* 0x000fe400078e00ff */
[----:B------:R-:W-:Y:S01]  /*5700*/  IMAD.IADD R7, R11, 0x1, R7 ;  /* 0x000000010b077824 */ /* 0x000fe200078e0207 */
[----:B------:R-:W4:Y:S04]  /*5710*/  LDC R18, c[0x0][0x608] ;  /* 0x00018200ff127b82 */ /* 0x000f280000000800 */
[----:B0-----:R-:W-:-:S02]  /*5720*/  SHF.R.U64 R14, R10, R22, R7 ;  /* 0x000000160a0e7219 */ /* 0x001fc40000001207 */
[----:B------:R-:W-:Y:S02]  /*5730*/  I2FP.F32.U32 R10, R8 ;  /* 0x00000008000a7245 */ /* 0x000fe40000201000 */
[----:B------:R-:W0:Y:S01]  /*5740*/  LDC R23, c[0x0][0x658] ;  /* 0x00019600ff177b82 */ /* 0x000e220000000800 */
[----:B-1----:R-:W-:Y:S01]  /*5750*/  ISETP.NE.U32.AND P0, PT, R24, RZ, PT ;  /* 0x000000ff1800720c */ /* 0x002fe20003f05070 */
[----:B---3--:R-:W-:Y:S01]  /*5760*/  IMAD.MOV R9, RZ, RZ, -R13 ;  /* 0x000000ffff097224 */ /* 0x008fe200078e0a0d */
[----:B------:R-:W-:Y:S01]  /*5770*/  SHF.R.U32.HI R7, RZ, R22, R7 ;  /* 0x00000016ff077219 */ /* 0x000fe20000011607 */
[----:B------:R-:W-:Y:S01]  /*5780*/  FMUL R10, R10, UR4 ;  /* 0x000000040a0a7c20 */ /* 0x000fe20008400000 */
[----:B------:R-:W-:-:S03]  /*5790*/  ISETP.NE.AND.EX P0, PT, R25, RZ, PT, P0 ;  /* 0x000000ff1900720c */ /* 0x000fc60003f05300 */
[----:B------:R-:W1:Y:S01]  /*57a0*/  LDC R21, c[0x0][0x148] ;  /* 0x00005200ff157b82 */ /* 0x000e620000000800 */
[----:B--2---:R-:W-:Y:S01]  /*57b0*/  IMAD R22, R15, R9, R6 ;  /* 0x000000090f167224 */ /* 0x004fe200078e0206 */
[----:B------:R2:W3:Y:S06]  /*57c0*/  F2I.U32.TRUNC.NTZ R19, R10 ;  /* 0x0000000a00137305 */ /* 0x0004ec000020f000 */
[----:B------:R-:W1:Y:S01]  /*57d0*/  LDC R20, c[0x0][0x600] ;  /* 0x00018000ff147b82 */ /* 0x000e620000000800 */
[-CC-:B----4-:R-:W-:Y:S02]  /*57e0*/  SHF.R.U64 R17, R14, R18.reuse, R7.reuse ;  /* 0x000000120e117219 */ /* 0x190fe40000001207 */
[----:B------:R-:W-:Y:S01]  /*57f0*/  SHF.R.U32.HI R6, RZ, R18, R7 ;  /* 0x00000012ff067219 */ /* 0x000fe20000011607 */
[----:B------:R-:W-:-:S04]  /*5800*/  IMAD.MOV.U32 R18, RZ, RZ, -0x1 ;  /* 0xffffffffff127424 */ /* 0x000fc800078e00ff */
[----:B------:R-:W4:Y:S01]  /*5810*/  LDC R26, c[0x0][0x648] ;  /* 0x00019200ff1a7b82 */ /* 0x000f220000000800 */
[-C--:B0-----:R-:W-:Y:S02]  /*5820*/  SHF.L.U32 R9, R18, R23.reuse, RZ ;  /* 0x0000001712097219 */ /* 0x081fe400000006ff */
[-CC-:B------:R-:W-:Y:S02]  /*5830*/  SHF.R.U64 R18, R17, R23.reuse, R6.reuse ;  /* 0x0000001711127219 */ /* 0x180fe40000001206 */
[-C--:B------:R-:W-:Y:S02]  /*5840*/  SHF.R.U32.HI R7, RZ, R23.reuse, R6 ;  /* 0x00000017ff077219 */ /* 0x080fe40000011606 */
[----:B------:R-:W-:Y:S01]  /*5850*/  SHF.L.U32 R23, R12, R23, RZ ;  /* 0x000000170c177219 */ /* 0x000fe200000006ff */
[----:B------:R-:W0:Y:S01]  /*5860*/  LDC R27, c[0x0][0x638] ;  /* 0x00018e00ff1b7b82 */ /* 0x000e220000000800 */
[----:B------:R-:W-:Y:S01]  /*5870*/  LOP3.LUT R28, RZ, R9, RZ, 0x33, !PT ;  /* 0x00000009ff1c7212 */ /* 0x000fe200078e33ff */
[----:B------:R-:W-:-:S06]  /*5880*/  IMAD.MOV.U32 R6, RZ, RZ, R18 ;  /* 0x000000ffff067224 */ /* 0x000fcc00078e0012 */
[----:B------:R-:W0:Y:S01]  /*5890*/  LDC R29, c[0x0][0x610] ;  /* 0x00018400ff1d7b82 */ /* 0x000e220000000800 */
[----:B--23--:R-:W-:Y:S05]  /*58a0*/  @!P0 BRA `(.L_x_105) ;  /* 0x0000000000288947 */ /* 0x00cfea0003800000 */
[----:B------:R-:W2:Y:S02]  /*58b0*/  LDC R9, c[0x0][0x64c] ;  /* 0x00019300ff097b82 */ /* 0x000ea40000000800 */
[----:B--2---:R-:W-:-:S05]  /*58c0*/  IADD3 R9, P0, R18, R9, RZ ;  /* 0x0000000912097210 */ /* 0x004fca0007f1e0ff */
        /* <DEDUP_REMOVED lines=8> */
.L_x_105:
[----:B----4-:R-:W-:Y:S01]  /*5950*/  SHF.R.U64 R7, R6, R26, R7 ;  /* 0x0000001a06077219 */ /* 0x010fe20000001207 */
[----:B-1----:R-:W-:Y:S01]  /*5960*/  VIADD R11, R20, 0xffffffff ;  /* 0xffffffff140b7836 */ /* 0x002fe20000000000 */
[----:B------:R-:W-:Y:S01]  /*5970*/  LOP3.LUT R6, R17, R28, RZ, 0xc0, !PT ;  /* 0x0000001c11067212 */ /* 0x000fe200078ec0ff */
[----:B------:R-:W-:Y:S02]  /*5980*/  IMAD.MOV R19, RZ, RZ, -R19 ;  /* 0x000000ffff137224 */ /* 0x000fe400078e0a13 */
[----:B------:R-:W-:Y:S01]  /*5990*/  IMAD.MOV R9, RZ, RZ, -R7 ;  /* 0x000000ffff097224 */ /* 0x000fe200078e0a07 */
[----:B------:R-:W-:Y:S01]  /*59a0*/  LOP3.LUT R11, R14, R11, RZ, 0xc0, !PT ;  /* 0x0000000b0e0b7212 */ /* 0x000fe200078ec0ff */
[----:B------:R-:W-:Y:S02]  /*59b0*/  @P4 IMAD R22, R21, R19, R8 ;  /* 0x0000001315164224 */ /* 0x000fe400078e0208 */
[----:B------:R-:W-:Y:S02]  /*59c0*/  IMAD R7, R23, R7, R6 ;  /* 0x0000000717077224 */ /* 0x000fe400078e0206 */
[----:B0-----:R-:W-:-:S02]  /*59d0*/  IMAD R6, R9, R27, R18 ;  /* 0x0000001b09067224 */ /* 0x001fc400078e0212 */
[----:B------:R-:W-:Y:S02]  /*59e0*/  IMAD R14, R7, R29, R22 ;  /* 0x0000001d070e7224 */ /* 0x000fe400078e0216 */
[----:B------:R-:W-:Y:S02]  /*59f0*/  IMAD R7, R6, R20, R11 ;  /* 0x0000001406077224 */ /* 0x000fe400078e020b */
[----:B------:R-:W-:Y:S02]  /*5a00*/  IMAD.MOV.U32 R10, RZ, RZ, 0x1 ;  /* 0x00000001ff0a7424 */ /* 0x000fe400078e00ff */
[----:B------:R-:W-:Y:S01]  /*5a10*/  IMAD.MOV.U32 R9, RZ, RZ, R16 ;  /* 0x000000ffff097224 */ /* 0x000fe200078e0010 */
[----:B------:R-:W-:Y:S02]  /*5a20*/  SEL R17, R7, R14, !P4 ;  /* 0x0000000e07117207 */ /* 0x000fe40006000000 */
[----:B------:R-:W-:-:S07]  /*5a30*/  SEL R14, R14, R7, !P4 ;  /* 0x000000070e0e7207 */ /* 0x000fce0006000000 */
.L_x_103:
[----:B------:R-:W-:-:S08]  /*5a40*/  NOP ;  /* 0x0000000000007918 */ /* 0x000fd00000000000 */
[----:B------:R-:W0:-:S00]  /*5a50*/  USETMAXREG.DEALLOC.CTAPOOL 0x28 ;  /* 0x00000028000079c8 */ /* 0x000e0000080e0500 */
[----:B0-----:R-:W-:-:S13]  /*5a60*/  ISETP.NE.AND P0, PT, R3, RZ, PT ;  /* 0x000000ff0300720c */ /* 0x001fda0003f05270 */
[----:B------:R-:W-:Y:S05]  /*5a70*/  @P0 EXIT ;  /* 0x000000000000094d */ /* 0x000fea0003800000 */
[----:B------:R-:W-:Y:S01]  /*5a80*/  LOP3.LUT P0, RZ, R10, 0xff, RZ, 0xc0, !PT ;  /* 0x000000ff0aff7812 */ /* 0x000fe2000780c0ff */
[----:B------:R-:W-:Y:S02]  /*5a90*/  IMAD.MOV.U32 R10, RZ, RZ, 0x1 ;  /* 0x00000001ff0a7424 */ /* 0x000fe400078e00ff */
[----:B------:R-:W-:-:S10]  /*5aa0*/  IMAD.MOV.U32 R13, RZ, RZ, RZ ;  /* 0x000000ffff0d7224 */ /* 0x000fd400078e00ff */
[----:B------:R-:W-:Y:S05]  /*5ab0*/  @!P0 BRA `(.L_x_106) ;  /* 0x0000000c00388947 */ /* 0x000fea0003800000 */
[----:B------:R-:W0:Y:S01]  /*5ac0*/  LDC R3, c[0x0][0x28c] ;  /* 0x0000a300ff037b82 */ /* 0x000e220000000800 */
[----:B------:R-:W-:Y:S01]  /*5ad0*/  ULDC UR5, c[0x0][0x600] ;  /* 0x0001800000057ab9 */ /* 0x000fe20000000800 */
[----:B------:R-:W-:Y:S01]  /*5ae0*/  ULDC UR4, c[0x0][0xc] ;  /* 0x0000030000047ab9 */ /* 0x000fe20000000800 */
[----:B------:R-:W-:Y:S01]  /*5af0*/  UIADD3 UR16, UR5, -0x1, URZ ;  /* 0xffffffff05107890 */ /* 0x000fe2000fffe03f */
[C---:B------:R-:W-:Y:S01]  /*5b00*/  LOP3.LUT P2, RZ, R2.reuse, 0x7f, RZ, 0xc0, !PT ;  /* 0x0000007f02ff7812 */ /* 0x040fe2000784c0ff */
[----:B------:R-:W-:Y:S01]  /*5b10*/  ULDC UR6, c[0x0][0x658] ;  /* 0x0001960000067ab9 */ /* 0x000fe20000000800 */
[----:B------:R-:W-:Y:S01]  /*5b20*/  ULDC UR5, c[0x0][0x10] ;  /* 0x0000040000057ab9 */ /* 0x000fe20000000800 */
[----:B------:R-:W-:Y:S01]  /*5b30*/  UMOV UR7, 0xffffffff ;  /* 0xffffffff00077882 */ /* 0x000fe20000000000 */
[----:B------:R-:W-:Y:S01]  /*5b40*/  UMOV UR8, 0x1 ;  /* 0x0000000100087882 */ /* 0x000fe20000000000 */
[----:B------:R-:W-:Y:S01]  /*5b50*/  UIMAD.WIDE.U32 UR4, UR4, UR5, URZ ;  /* 0x00000005040472a5 */ /* 0x000fe2000f8e003f */
[----:B------:R-:W-:Y:S01]  /*5b60*/  LOP3.LUT P0, RZ, R2, 0x1f, RZ, 0xc0, !PT ;  /* 0x0000001f02ff7812 */ /* 0x000fe2000780c0ff */
[----:B------:R-:W-:Y:S01]  /*5b70*/  USHF.L.U32 UR7, UR7, UR6, URZ ;  /* 0x0000000607077299 */ /* 0x000fe2000800063f */
[----:B------:R-:W-:Y:S01]  /*5b80*/  BSSY B0, `(.L_x_106) ;  /* 0x00000c1000007945 */ /* 0x000fe20003800000 */
[----:B------:R-:W-:Y:S01]  /*5b90*/  USHF.L.U32 UR18, UR8, UR6, URZ ;  /* 0x0000000608127299 */ /* 0x000fe2000800063f */
[----:B------:R-:W-:Y:S01]  /*5ba0*/  IMAD.MOV.U32 R15, RZ, RZ, 0x1 ;  /* 0x00000001ff0f7424 */ /* 0x000fe200078e00ff */
[----:B------:R-:W-:Y:S01]  /*5bb0*/  LOP3.LUT R16, R4, 0x2, RZ, 0xfc, !PT ;  /* 0x0000000204107812 */ /* 0x000fe200078efcff */
[----:B------:R-:W-:Y:S01]  /*5bc0*/  ULDC UR6, c[0x0][0x14] ;  /* 0x0000050000067ab9 */ /* 0x000fe20000000800 */
[----:B------:R-:W-:Y:S01]  /*5bd0*/  PLOP3.LUT P0, PT, P0, P2, PT, 0x8a, 0x0 ;  /* 0x000000000000781c */ /* 0x000fe20000705172 */
[----:B------:R-:W-:Y:S01]  /*5be0*/  UIMAD.WIDE.U32 UR20, UR4, UR6, URZ ;  /* 0x00000006041472a5 */ /* 0x000fe2000f8e003f */
[----:B------:R-:W-:Y:S01]  /*5bf0*/  IMAD.MOV.U32 R10, RZ, RZ, 0x1 ;  /* 0x00000001ff0a7424 */ /* 0x000fe200078e00ff */
[----:B------:R-:W-:Y:S01]  /*5c00*/  UIMAD UR13, UR5, UR6, URZ ;  /* 0x00000006050d72a4 */ /* 0x000fe2000f8e023f */
[----:B------:R-:W-:Y:S01]  /*5c10*/  IMAD.MOV.U32 R13, RZ, RZ, RZ ;  /* 0x000000ffff0d7224 */ /* 0x000fe200078e00ff */
[----:B------:R-:W-:Y:S01]  /*5c20*/  ULOP3.LUT UR17, URZ, UR7, URZ, 0x33, !UPT ;  /* 0x000000073f117292 */ /* 0x000fe2000f8e333f */
[----:B0-----:R-:W-:Y:S01]  /*5c30*/  VIADD R3, R3, 0x3f ;  /* 0x0000003f03037836 */ /* 0x001fe20000000000 */
[----:B------:R-:W-:Y:S01]  /*5c40*/  UIADD3 UR13, UR21, UR13, URZ ;  /* 0x0000000d150d7290 */ /* 0x000fe2000fffe03f */
[----:B------:R-:W-:-:S03]  /*5c50*/  ULDC.64 UR22, c[0x0][0x198] ;  /* 0x0000660000167ab9 */ /* 0x000fc60000000a00 */
[----:B------:R-:W-:-:S04]  /*5c60*/  SHF.R.S32.HI R6, RZ, 0x1f, R3 ;  /* 0x0000001fff067819 */ /* 0x000fc80000011403 */
[----:B------:R-:W-:-:S04]  /*5c70*/  LEA.HI R6, R6, R3, RZ, 0x6 ;  /* 0x0000000306067211 */ /* 0x000fc800078f30ff */
[----:B------:R-:W-:-:S05]  /*5c80*/  SHF.R.S32.HI R12, RZ, 0x6, R6 ;  /* 0x00000006ff0c7819 */ /* 0x000fca0000011406 */
[----:B------:R-:W-:-:S07]  /*5c90*/  VIADD R11, R12, 0x1 ;  /* 0x000000010c0b7836 */ /* 0x000fce0000000000 */
.L_x_118:
[----:B------:R-:W-:-:S03]  /*5ca0*/  UMOV UR4, 0xffffffff ;  /* 0xffffffff00047882 */ /* 0x000fc60000000000 */
[----:B------:R-:W-:Y:S05]  /*5cb0*/  BRA.DIV UR4, `(.L_x_107) ;  /* 0x0000001604a07947 */ /* 0x000fea000b800000 */
[----:B------:R-:W-:-:S13]  /*5cc0*/  ELECT P1, URZ, PT ;  /* 0x00000000003f782f */ /* 0x000fda0003820000 */
.L_x_143:
[----:B------:R-:W0:Y:S01]  /*5cd0*/  LDC R2, c[0x0][0x28c] ;  /* 0x0000a300ff027b82 */ /* 0x000e220000000800 */
[----:B------:R-:W-:Y:S01]  /*5ce0*/  BSSY B1, `(.L_x_108) ;  /* 0x0000037000017945 */ /* 0x000fe20003800000 */
[----:B0-----:R-:W-:-:S13]  /*5cf0*/  ISETP.LT.OR P1, PT, R2, 0x1, !P1 ;  /* 0x000000010200780c */ /* 0x001fda0004f21670 */
[----:B------:R-:W-:Y:S05]  /*5d00*/  @P1 BRA `(.L_x_109) ;  /* 0x0000000000d01947 */ /* 0x000fea0003800000 */
[----:B------:R-:W-:Y:S02]  /*5d10*/  IMAD.SHL.U32 R17, R17, 0x40, RZ ;  /* 0x0000004011117824 */ /* 0x000fe400078e00ff */
[----:B------:R-:W-:Y:S02]  /*5d20*/  IMAD.SHL.U32 R14, R14, 0x80, RZ ;  /* 0x000000800e0e7824 */ /* 0x000fe400078e00ff */
[----:B------:R-:W-:Y:S02]  /*5d30*/  IMAD.MOV.U32 R20, RZ, RZ, RZ ;  /* 0x000000ffff147224 */ /* 0x000fe400078e00ff */
[----:B------:R-:W-:Y:S02]  /*5d40*/  IMAD.MOV.U32 R2, RZ, RZ, R11 ;  /* 0x000000ffff027224 */ /* 0x000fe400078e000b */
[----:B------:R-:W-:Y:S02]  /*5d50*/  IMAD.MOV.U32 R3, RZ, RZ, R10 ;  /* 0x000000ffff037224 */ /* 0x000fe400078e000a */
[----:B------:R-:W-:-:S07]  /*5d60*/  IMAD.MOV.U32 R6, RZ, RZ, R13 ;  /* 0x000000ffff067224 */ /* 0x000fce00078e000d */
.L_x_113:
[----:B------:R-:W0:Y:S01]  /*5d70*/  S2R R8, SR_CgaCtaId ;  /* 0x0000000000087919 */ /* 0x000e220000008800 */
[----:B------:R-:W-:-:S04]  /*5d80*/  MOV R7, 0x400 ;  /* 0x0000040000077802 */ /* 0x000fc80000000f00 */
[----:B0-----:R-:W-:Y:S02]  /*5d90*/  LEA R19, R8, R7, 0x18 ;  /* 0x0000000708137211 */ /* 0x001fe400078ec0ff */
[----:B------:R-:W-:Y:S01]  /*5da0*/  SHF.L.U32 R7, R3, 0x1f, RZ ;  /* 0x0000001f03077819 */ /* 0x000fe200000006ff */
[----:B------:R-:W0:Y:S02]  /*5db0*/  @!P2 LDC R8, c[0x0][0x500] ;  /* 0x00014000ff08ab82 */ /* 0x000e240000000800 */
[----:B------:R-:W-:-:S04]  /*5dc0*/  IMAD R18, R6, 0x8, R19 ;  /* 0x0000000806127824 */ /* 0x000fc800078e0213 */
[----:B------:R-:W1:Y:S02]  /*5dd0*/  SYNCS.PHASECHK.TRANS64.TRYWAIT P1, [R18+URZ+0x90], R7 ;  /* 0x00009007120075a7 */ /* 0x000e64000802017f */
[----:B-1----:R-:W-:Y:S05]  /*5de0*/  @!P1 BRA `(.L_x_110) ;  /* 0x0000001400749947 */ /* 0x002fea0003800000 */
.L_x_144:
[----:B-1----:R-:W-:Y:S01]  /*5df0*/  PRMT R7, R16, 0x9910, RZ ;  /* 0x0000991010077816 */ /* 0x002fe200000000ff */
[----:B0-----:R0:W-:Y:S03]  /*5e00*/  @!P2 SYNCS.ARRIVE.TRANS64 RZ, [R18+URZ], R8 ;  /* 0x0000000812ffa9a7 */ /* 0x0011e6000800003f */
[----:B------:R-:W-:-:S13]  /*5e10*/  ISETP.NE.AND P1, PT, R7, 0x2, PT ;  /* 0x000000020700780c */ /* 0x000fda0003f25270 */
[----:B0-----:R-:W-:Y:S05]  /*5e20*/  @P1 BRA `(.L_x_111) ;  /* 0x0000000000041947 */ /* 0x001fea0003800000 */
[----:B------:R-:W-:Y:S01]  /*5e30*/  BPT.TRAP 0x1 ;  /* 0x000000040000795c */ /* 0x000fe20000300000 */
.L_x_111:
[----:B------:R-:W-:Y:S05]  /*5e40*/  @P0 BRA `(.L_x_112) ;  /* 0x0000000000040947 */ /* 0x000fea0003800000 */
[----:B------:R-:W-:Y:S01]  /*5e50*/  BPT.TRAP 0x1 ;  /* 0x000000040000795c */ /* 0x000fe20000300000 */
.L_x_112:
[--C-:B------:R-:W-:Y:S01]  /*5e60*/  IMAD R7, R6, 0x2000, R19.reuse ;  /* 0x0000200006077824 */ /* 0x100fe200078e0213 */
[----:B------:R-:W-:Y:S01]  /*5e70*/  R2UR UR9, R18 ;  /* 0x00000000120972ca */ /* 0x000fe200000e0000 */
[----:B------:R-:W-:Y:S01]  /*5e80*/  IMAD R19, R6, 0x1000, R19 ;  /* 0x0000100006137824 */ /* 0x000fe200078e0213 */
[----:B------:R-:W-:Y:S01]  /*5e90*/  UIADD3 UR4, UP0, UR22, 0xf0, URZ ;  /* 0x000000f016047890 */ /* 0x000fe2000ff1e03f */
[----:B------:R-:W-:Y:S01]  /*5ea0*/  VIADD R2, R2, 0xffffffff ;  /* 0xffffffff02027836 */ /* 0x000fe20000000000 */
[----:B------:R-:W-:Y:S01]  /*5eb0*/  R2UR UR5, R7 ;  /* 0x00000000070572ca */ /* 0x000fe200000e0000 */
[----:B------:R-:W-:Y:S01]  /*5ec0*/  UIADD3 UR24, UP1, UR22, 0x1f0, URZ ;  /* 0x000001f016187890 */ /* 0x000fe2000ff3e03f */
[----:B------:R-:W-:Y:S01]  /*5ed0*/  R2UR UR8, R19 ;  /* 0x00000000130872ca */ /* 0x000fe200000e0000 */
[----:B------:R-:W-:Y:S01]  /*5ee0*/  VIADD R6, R6, 0x1 ;  /* 0x0000000106067836 */ /* 0x000fe20000000000 */
[----:B------:R-:W-:Y:S01]  /*5ef0*/  R2UR UR11, R14 ;  /* 0x000000000e0b72ca */ /* 0x000fe200000e0000 */
[----:B------:R-:W-:Y:S01]  /*5f00*/  UIADD3.X UR25, URZ, UR23, URZ, UP1, !UPT ;  /* 0x000000173f197290 */ /* 0x000fe20008ffe43f */
[C---:B------:R-:W-:Y:S01]  /*5f10*/  R2UR UR10, R20.reuse ;  /* 0x00000000140a72ca */ /* 0x040fe200000e0000 */
[----:B------:R-:W-:Y:S01]  /*5f20*/  UMOV UR6, 0x0 ;  /* 0x0000000000067882 */ /* 0x000fe20000000000 */
[----:B------:R-:W-:Y:S01]  /*5f30*/  R2UR UR12, R9 ;  /* 0x00000000090c72ca */ /* 0x000fe200000e0000 */
[----:B------:R-:W-:Y:S01]  /*5f40*/  UMOV UR7, 0x10000000 ;  /* 0x1000000000077882 */ /* 0x000fe20000000000 */
[----:B------:R-:W-:Y:S01]  /*5f50*/  R2UR UR19, R17 ;  /* 0x00000000111372ca */ /* 0x000fe200000e0000 */
[----:B------:R-:W-:Y:S01]  /*5f60*/  VIADD R20, R20, 0x40 ;  /* 0x0000004014147836 */ /* 0x000fe20000000000 */
[----:B------:R-:W-:Y:S01]  /*5f70*/  ISETP.GT.AND P3, PT, R2, 0x1, PT ;  /* 0x000000010200780c */ /* 0x000fe20003f64270 */
[----:B------:R-:W-:Y:S01]  /*5f80*/  UIADD3 UR14, UR5, 0x200, URZ ;  /* 0x00000200050e7890 */ /* 0x000fe2000fffe03f */
[----:B------:R-:W-:Y:S01]  /*5f90*/  ISETP.NE.AND P1, PT, R6, 0x12, PT ;  /* 0x000000120600780c */ /* 0x000fe20003f25270 */
[----:B------:R-:W-:-:S02]  /*5fa0*/  UIADD3.X UR5, URZ, UR23, URZ, UP0, !UPT ;  /* 0x000000173f057290 */ /* 0x000fc400087fe43f */
[----:B------:R-:W-:Y:S01]  /*5fb0*/  UIADD3 UR15, UR8, 0x24200, URZ ;  /* 0x00024200080f7890 */ /* 0x000fe2000fffe03f */
[----:B------:R-:W-:Y:S02]  /*5fc0*/  SEL R8, RZ, 0x1, P1 ;  /* 0x00000001ff087807 */ /* 0x000fe40000800000 */
[----:B------:R-:W-:Y:S01]  /*5fd0*/  UMOV UR8, UR14 ;  /* 0x0000000e00087c82 */ /* 0x000fe20008000000 */
[----:B------:R-:W-:Y:S02]  /*5fe0*/  SEL R6, R6, RZ, P1 ;  /* 0x000000ff06067207 */ /* 0x000fe40000800000 */
[----:B------:R-:W-:Y:S01]  /*5ff0*/  LOP3.LUT R3, R3, R8, RZ, 0x3c, !PT ;  /* 0x0000000803037212 */ /* 0x000fe200078e3cff */
[----:B------:R0:W-:Y:S02]  /*6000*/  UTMALDG.3D [UR8], [UR4], desc[UR6] ;  /* 0x00000608040075b4 */ /* 0x0001e40008011000 */
[----:B0-----:R-:W-:Y:S01]  /*6010*/  UMOV UR8, UR15 ;  /* 0x0000000f00087c82 */ /* 0x001fe20008000000 */
[----:B------:R-:W-:-:S02]  /*6020*/  UMOV UR11, UR19 ;  /* 0x00000013000b7c82 */ /* 0x000fc40008000000 */
[----:B------:R0:W-:Y:S02]  /*6030*/  UTMALDG.3D [UR8], [UR24], desc[UR6] ;  /* 0x00000608180075b4 */ /* 0x0001e40008011000 */
[----:B0-----:R-:W-:Y:S05]  /*6040*/  @P3 BRA `(.L_x_113) ;  /* 0xfffffffc00483947 */ /* 0x001fea000383ffff */
.L_x_109:
[----:B------:R-:W-:Y:S05]  /*6050*/  BSYNC B1 ;  /* 0x0000000000017941 */ /* 0x000fea0003800000 */
.L_x_108:
[----:B------:R-:W-:Y:S01]  /*6060*/  LOP3.LUT P3, RZ, R15, 0xff, RZ, 0xc0, !PT ;  /* 0x000000ff0fff7812 */ /* 0x000fe2000786c0ff */
[----:B------:R-:W-:Y:S01]  /*6070*/  IMAD.IADD R6, R12, 0x1, R13 ;  /* 0x000000010c067824 */ /* 0x000fe200078e020d */
[----:B------:R-:W-:Y:S01]  /*6080*/  IADD3 R0, P5, R0, UR20, RZ ;  /* 0x0000001400007c10 */ /* 0x000fe2000ffbe0ff */
[----:B------:R-:W-:Y:S01]  /*6090*/  ULDC.64 UR4, c[0x0][0x650] ;  /* 0x0001940000047ab9 */ /* 0x000fe20000000a00 */
[----:B------:R-:W-:Y:S01]  /*60a0*/  BSSY B1, `(.L_x_114) ;  /* 0x000006c000017945 */ /* 0x000fe20003800000 */
[----:B------:R-:W-:Y:S01]  /*60b0*/  IMAD.MOV.U32 R14, RZ, RZ, -0x1 ;  /* 0xffffffffff0e7424 */ /* 0x000fe200078e00ff */
[----:B------:R-:W-:Y:S01]  /*60c0*/  ISETP.GT.U32.AND P1, PT, R6, 0x11, PT ;  /* 0x000000110600780c */ /* 0x000fe20003f24070 */
[----:B------:R-:W-:Y:S01]  /*60d0*/  IMAD.MOV.U32 R17, RZ, RZ, -0x1 ;  /* 0xffffffffff117424 */ /* 0x000fe200078e00ff */
[----:B------:R-:W-:Y:S01]  /*60e0*/  IADD3.X R5, R5, UR13, RZ, P5, !PT ;  /* 0x0000000d05057c10 */ /* 0x000fe2000affe4ff */
[----:B------:R-:W-:Y:S01]  /*60f0*/  IMAD.MOV.U32 R9, RZ, RZ, -0x1 ;  /* 0xffffffffff097424 */ /* 0x000fe200078e00ff */
[----:B------:R-:W-:-:S02]  /*6100*/  ISETP.LT.U32.AND P1, PT, R12, 0x12, P1 ;  /* 0x000000120c00780c */ /* 0x000fc40000f21070 */
[----:B------:R-:W-:Y:S01]  /*6110*/  PRMT R15, RZ, 0x7610, R15 ;  /* 0x00007610ff0f7816 */ /* 0x000fe2000000000f */
[----:B------:R-:W0:Y:S01]  /*6120*/  @P3 S2R R3, SR_CgaCtaId ;  /* 0x0000000000033919 */ /* 0x000e220000008800 */
[----:B------:R-:W-:-:S04]  /*6130*/  @P3 MOV R2, 0x400 ;  /* 0x0000040000023802 */ /* 0x000fc80000000f00 */
[----:B0-----:R-:W-:Y:S01]  /*6140*/  @P3 LEA R7, R3, R2, 0x18 ;  /* 0x0000000203073211 */ /* 0x001fe200078ec0ff */
[----:B------:R-:W-:-:S03]  /*6150*/  IMAD.WIDE.U32 R2, R6, 0x38e38e39, RZ ;  /* 0x38e38e3906027825 */ /* 0x000fc600078e00ff */
[----:B------:R0:W-:Y:S01]  /*6160*/  @P3 SYNCS.ARRIVE.TRANS64.A1T0 RZ, [R7+URZ+0x138], RZ ;  /* 0x000138ff07ff39a7 */ /* 0x0001e2000810003f */
[----:B------:R-:W-:Y:S02]  /*6170*/  ISETP.GE.U32.AND P3, PT, R12, 0x12, PT ;  /* 0x000000120c00780c */ /* 0x000fe40003f66070 */
[----:B------:R-:W-:Y:S02]  /*6180*/  PRMT R2, RZ, 0x7610, R2 ;  /* 0x00007610ff027816 */ /* 0x000fe40000000002 */
[----:B0-----:R-:W-:Y:S02]  /*6190*/  SHF.R.U32.HI R7, RZ, 0x2, R3 ;  /* 0x00000002ff077819 */ /* 0x001fe40000011603 */
[----:B------:R-:W-:Y:S02]  /*61a0*/  SEL R3, RZ, 0x1, !P1 ;  /* 0x00000001ff037807 */ /* 0x000fe40004800000 */
[----:B------:R-:W-:Y:S01]  /*61b0*/  ISETP.GE.U32.AND P1, PT, R0, UR4, PT ;  /* 0x0000000400007c0c */ /* 0x000fe2000bf26070 */
[----:B------:R-:W-:Y:S01]  /*61c0*/  IMAD R13, R7, -0x12, R6 ;  /* 0xffffffee070d7824 */ /* 0x000fe200078e0206 */
[----:B------:R-:W-:-:S02]  /*61d0*/  LOP3.LUT R10, R10, R3, RZ, 0x3c, !PT ;  /* 0x000000030a0a7212 */ /* 0x000fc400078e3cff */
[----:B------:R-:W-:Y:S02]  /*61e0*/  ISETP.GE.U32.AND.EX P1, PT, R5, UR5, PT, P1 ;  /* 0x0000000505007c0c */ /* 0x000fe4000bf26110 */
[----:B------:R-:W-:-:S11]  /*61f0*/  @P3 LOP3.LUT R10, R10, 0x1, R7, 0x78, !PT ;  /* 0x000000010a0a3812 */ /* 0x000fd600078e7807 */
[----:B------:R-:W-:Y:S05]  /*6200*/  @P1 BRA `(.L_x_115) ;  /* 0x0000000400541947 */ /* 0x000fea0003800000 */
[----:B------:R-:W-:Y:S01]  /*6210*/  ULDC.64 UR4, c[0x0][0x628] ;  /* 0x00018a0000047ab9 */ /* 0x000fe20000000a00 */
[----:B------:R-:W0:Y:S01]  /*6220*/  S2R R17, SR_CTAID.X ;  /* 0x0000000000117919 */ /* 0x000e220000002500 */
[----:B------:R-:W-:Y:S01]  /*6230*/  ISETP.NE.U32.AND P1, PT, RZ, UR4, PT ;  /* 0x00000004ff007c0c */ /* 0x000fe2000bf25070 */
[----:B------:R-:W-:Y:S01]  /*6240*/  ULDC UR7, c[0x0][0x630] ;  /* 0x00018c0000077ab9 */ /* 0x000fe20000000800 */
[----:B------:R-:W-:Y:S01]  /*6250*/  IMAD.MOV.U32 R2, RZ, RZ, R0 ;  /* 0x000000ffff027224 */ /* 0x000fe200078e0000 */
[----:B------:R-:W1:Y:S01]  /*6260*/  S2R R14, SR_CTAID.Y ;  /* 0x00000000000e7919 */ /* 0x000e620000002600 */
[----:B------:R-:W-:Y:S01]  /*6270*/  ISETP.NE.AND.EX P1, PT, RZ, UR5, PT, P1 ;  /* 0x00000005ff007c0c */ /* 0x000fe2000bf25310 */
[----:B------:R-:W-:-:S12]  /*6280*/  IMAD.MOV.U32 R3, RZ, RZ, R5 ;  /* 0x000000ffff037224 */ /* 0x000fd800078e0005 */
[----:B------:R-:W-:Y:S05]  /*6290*/  @!P1 BRA `(.L_x_116) ;  /* 0x0000000000289947 */ /* 0x000fea0003800000 */
[----:B------:R-:W-:Y:S02]  /*62a0*/  ULDC UR6, c[0x0][0x634] ;  /* 0x00018d0000067ab9 */ /* 0x000fe40000000800 */
[----:B------:R-:W-:-:S05]  /*62b0*/  IADD3 R9, P1, R0, UR6, RZ ;  /* 0x0000000600097c10 */ /* 0x000fca000ff3e0ff */
[----:B------:R-:W-:-:S04]  /*62c0*/  IMAD.X R19, RZ, RZ, R5, P1 ;  /* 0x000000ffff137224 */ /* 0x000fc800008e0605 */
[----:B------:R-:W-:-:S04]  /*62d0*/  IMAD.WIDE.U32 R6, R19, UR4, RZ ;  /* 0x0000000413067c25 */ /* 0x000fc8000f8e00ff */
[----:B------:R-:W-:-:S04]  /*62e0*/  IMAD.WIDE.U32 R6, P1, R9, UR5, R6 ;  /* 0x0000000509067c25 */ /* 0x000fc8000f820006 */
[----:B------:R-:W-:-:S04]  /*62f0*/  IMAD.WIDE.U32 R8, R9, UR4, RZ ;  /* 0x0000000409087c25 */ /* 0x000fc8000f8e00ff */
[----:B------:R-:W-:Y:S01]  /*6300*/  IMAD.X R3, RZ, RZ, RZ, P1 ;  /* 0x000000ffff037224 */ /* 0x000fe200008e06ff */
[----:B------:R-:W-:Y:S01]  /*6310*/  IADD3 RZ, P1, R9, R6, RZ ;  /* 0x0000000609ff7210 */ /* 0x000fe20007f3e0ff */
[----:B------:R-:W-:-:S04]  /*6320*/  IMAD.MOV.U32 R2, RZ, RZ, R7 ;  /* 0x000000ffff027224 */ /* 0x000fc800078e0007 */
[----:B------:R-:W-:-:S08]  /*6330*/  IMAD.WIDE.U32.X R2, R19, UR5, R2, P1 ;  /* 0x0000000513027c25 */ /* 0x000fd000088e0402 */
.L_x_116:
[--C-:B------:R-:W-:Y:S01]  /*6340*/  SHF.R.U64 R8, R2, UR7, R3.reuse ;  /* 0x0000000702087c19 */ /* 0x100fe20008001203 */
[----:B------:R-:W-:Y:S01]  /*6350*/  ULDC.64 UR4, c[0x0][0x620] ;  /* 0x0001880000047ab9 */ /* 0x000fe20000000a00 */
[----:B------:R-:W-:Y:S01]  /*6360*/  SHF.R.U32.HI R2, RZ, UR7, R3 ;  /* 0x00000007ff027c19 */ /* 0x000fe20008011603 */
[----:B------:R-:W-:Y:S01]  /*6370*/  IMAD.MOV.U32 R3, RZ, RZ, R5 ;  /* 0x000000ffff037224 */ /* 0x000fe200078e0005 */
[----:B------:R-:W-:Y:S01]  /*6380*/  IADD3 R7, P1, RZ, -R8, RZ ;  /* 0x80000008ff077210 */ /* 0x000fe20007f3e0ff */
[----:B------:R-:W2:Y:S01]  /*6390*/  LDC R22, c[0x0][0x144] ;  /* 0x00005100ff167b82 */ /* 0x000ea20000000800 */
[----:B0-----:R-:W-:Y:S01]  /*63a0*/  I2FP.F32.U32 R9, R17 ;  /* 0x0000001100097245 */ /* 0x001fe20000201000 */
[----:B------:R-:W-:Y:S01]  /*63b0*/  ULDC.64 UR8, c[0x0][0x640] ;  /* 0x0001900000087ab9 */ /* 0x000fe20000000a00 */
[----:B------:R-:W-:Y:S01]  /*63c0*/  ULDC UR6, c[0x0][0x608] ;  /* 0x0001820000067ab9 */ /* 0x000fe20000000800 */
[----:B------:R-:W-:Y:S01]  /*63d0*/  IMAD.X R2, RZ, RZ, ~R2, P1 ;  /* 0x000000ffff027224 */ /* 0x000fe200008e0e02 */
[----:B------:R-:W-:-:S03]  /*63e0*/  ISETP.NE.U32.AND P1, PT, RZ, UR8, PT ;  /* 0x00000008ff007c0c */ /* 0x000fc6000bf25070 */
[----:B------:R-:W-:Y:S01]  /*63f0*/  IMAD R6, R2, UR4, RZ ;  /* 0x0000000402067c24 */ /* 0x000fe2000f8e02ff */
[----:B------:R-:W0:Y:S01]  /*6400*/  LDC R19, c[0x0][0x148] ;  /* 0x00005200ff137b82 */ /* 0x000e220000000800 */
[----:B------:R-:W-:Y:S01]  /*6410*/  IMAD.MOV.U32 R2, RZ, RZ, R0 ;  /* 0x000000ffff027224 */ /* 0x000fe200078e0000 */
[----:B------:R-:W-:-:S03]  /*6420*/  ISETP.NE.AND.EX P1, PT, RZ, UR9, PT, P1 ;  /* 0x00000009ff007c0c */ /* 0x000fc6000bf25310 */
[----:B------:R-:W-:Y:S01]  /*6430*/  IMAD.WIDE.U32 R2, R7, UR4, R2 ;  /* 0x0000000407027c25 */ /* 0x000fe2000f8e0002 */
[----:B------:R-:W-:-:S03]  /*6440*/  ULDC UR4, c[0x0][0x150] ;  /* 0x0000540000047ab9 */ /* 0x000fc60000000800 */
[----:B------:R-:W-:Y:S02]  /*6450*/  IMAD R7, R7, UR5, R6 ;  /* 0x0000000507077c24 */ /* 0x000fe4000f8e0206 */
[----:B------:R-:W-:Y:S01]  /*6460*/  FMUL R6, R9, UR4 ;  /* 0x0000000409067c20 */ /* 0x000fe20008400000 */
[----:B------:R-:W-:Y:S01]  /*6470*/  ULDC UR4, c[0x0][0x618] ;  /* 0x0001860000047ab9 */ /* 0x000fe20000000800 */
[----:B------:R-:W-:Y:S01]  /*6480*/  ULDC UR5, c[0x0][0x154] ;  /* 0x0000550000057ab9 */ /* 0x000fe20000000800 */
[----:B------:R-:W-:-:S03]  /*6490*/  IMAD.IADD R3, R3, 0x1, R7 ;  /* 0x0000000103037824 */ /* 0x000fc600078e0207 */
[----:B------:R-:W3:Y:S02]  /*64a0*/  F2I.U32.TRUNC.NTZ R6, R6 ;  /* 0x0000000600067305 */ /* 0x000ee4000020f000 */
[----:B------:R-:W-:Y:S02]  /*64b0*/  SHF.R.U64 R9, R2, UR4, R3 ;  /* 0x0000000402097c19 */ /* 0x000fe40008001203 */
[----:B-1----:R-:W-:-:S05]  /*64c0*/  I2FP.F32.U32 R2, R14 ;  /* 0x0000000e00027245 */ /* 0x002fca0000201000 */
[----:B------:R-:W-:Y:S01]  /*64d0*/  FMUL R21, R2, UR5 ;  /* 0x0000000502157c20 */ /* 0x000fe20008400000 */
[----:B------:R-:W-:Y:S01]  /*64e0*/  SHF.R.U32.HI R2, RZ, UR4, R3 ;  /* 0x00000004ff027c19 */ /* 0x000fe20008011603 */
[----:B------:R-:W-:-:S03]  /*64f0*/  ULDC UR4, c[0x0][0x658] ;  /* 0x0001960000047ab9 */ /* 0x000fc60000000800 */
[--C-:B------:R-:W-:Y:S01]  /*6500*/  SHF.R.U64 R20, R9, UR6, R2.reuse ;  /* 0x0000000609147c19 */ /* 0x100fe20008001202 */
[----:B------:R-:W1:Y:S01]  /*6510*/  F2I.U32.TRUNC.NTZ R21, R21 ;  /* 0x0000001500157305 */ /* 0x000e62000020f000 */
[----:B------:R-:W-:Y:S01]  /*6520*/  SHF.R.U32.HI R3, RZ, UR6, R2 ;  /* 0x00000006ff037c19 */ /* 0x000fe20008011602 */
[----:B---3--:R-:W-:-:S03]  /*6530*/  IMAD.MOV R6, RZ, RZ, -R6 ;  /* 0x000000ffff067224 */ /* 0x008fc600078e0a06 */
[----:B------:R-:W-:Y:S01]  /*6540*/  SHF.R.U64 R18, R20, UR4, R3 ;  /* 0x0000000414127c19 */ /* 0x000fe20008001203 */
[----:B--2---:R-:W-:Y:S01]  /*6550*/  IMAD R17, R22, R6, R17 ;  /* 0x0000000616117224 */ /* 0x004fe200078e0211 */
[----:B------:R-:W-:-:S03]  /*6560*/  SHF.R.U32.HI R23, RZ, UR4, R3 ;  /* 0x00000004ff177c19 */ /* 0x000fc60008011603 */
[----:B------:R-:W-:Y:S02]  /*6570*/  IMAD.MOV.U32 R2, RZ, RZ, R18 ;  /* 0x000000ffff027224 */ /* 0x000fe400078e0012 */
[----:B------:R-:W-:Y:S01]  /*6580*/  IMAD.MOV.U32 R3, RZ, RZ, R23 ;  /* 0x000000ffff037224 */ /* 0x000fe200078e0017 */
[----:B------:R-:W-:Y:S06]  /*6590*/  @!P1 BRA `(.L_x_117) ;  /* 0x0000000000289947 */ /* 0x000fec0003800000 */
[----:B------:R-:W-:Y:S02]  /*65a0*/  ULDC UR4, c[0x0][0x64c] ;  /* 0x0001930000047ab9 */ /* 0x000fe40000000800 */
[----:B------:R-:W-:-:S05]  /*65b0*/  IADD3 R3, P1, R18, UR4, RZ ;  /* 0x0000000412037c10 */ /* 0x000fca000ff3e0ff */
[----:B------:R-:W-:-:S04]  /*65c0*/  IMAD.X R23, RZ, RZ, R23, P1 ;  /* 0x000000ffff177224 */ /* 0x000fc800008e0617 */
[----:B------:R-:W-:-:S04]  /*65d0*/  IMAD.WIDE.U32 R6, R23, UR8, RZ ;  /* 0x0000000817067c25 */ /* 0x000fc8000f8e00ff */
[----:B------:R-:W-:-:S04]  /*65e0*/  IMAD.WIDE.U32 R6, P1, R3, UR9, R6 ;  /* 0x0000000903067c25 */ /* 0x000fc8000f820006 */
[----:B------:R-:W-:-:S04]  /*65f0*/  IMAD.WIDE.U32 R2, R3, UR8, RZ ;  /* 0x0000000803027c25 */ /* 0x000fc8000f8e00ff */
[----:B------:R-:W-:Y:S01]  /*6600*/  IMAD.MOV.U32 R2, RZ, RZ, R7 ;  /* 0x000000ffff027224 */ /* 0x000fe200078e0007 */
[----:B------:R-:W-:Y:S01]  /*6610*/  IADD3 RZ, P3, R3, R6, RZ ;  /* 0x0000000603ff7210 */ /* 0x000fe20007f7e0ff */
[----:B------:R-:W-:-:S04]  /*6620*/  IMAD.X R3, RZ, RZ, RZ, P1 ;  /* 0x000000ffff037224 */ /* 0x000fc800008e06ff */
[----:B------:R-:W-:-:S08]  /*6630*/  IMAD.WIDE.U32.X R2, R23, UR9, R2, P3 ;  /* 0x0000000917027c25 */ /* 0x000fd000098e0402 */
.L_x_117:
[----:B------:R-:W-:Y:S01]  /*6640*/  ULDC UR4, c[0x0][0x648] ;  /* 0x0001920000047ab9 */ /* 0x000fe20000000800 */
[----:B-1----:R-:W-:Y:S01]  /*6650*/  IMAD.MOV R21, RZ, RZ, -R21 ;  /* 0x000000ffff157224 */ /* 0x002fe200078e0a15 */
[----:B------:R-:W-:Y:S01]  /*6660*/  SHF.R.U64 R3, R2, UR4, R3 ;  /* 0x0000000402037c19 */ /* 0x000fe20008001203 */
[----:B------:R-:W-:Y:S01]  /*6670*/  ULDC UR4, c[0x0][0x638] ;  /* 0x00018e0000047ab9 */ /* 0x000fe20000000800 */
[----:B------:R-:W-:Y:S01]  /*6680*/  LOP3.LUT R20, R20, UR17, RZ, 0xc0, !PT ;  /* 0x0000001114147c12 */ /* 0x000fe2000f8ec0ff */
[----:B0-----:R-:W-:Y:S01]  /*6690*/  @P4 IMAD R17, R19, R21, R14 ;  /* 0x0000001513114224 */ /* 0x001fe200078e020e */
[----:B------:R-:W-:Y:S01]  /*66a0*/  ULDC UR5, c[0x0][0x610] ;  /* 0x0001840000057ab9 */ /* 0x000fe20000000800 */
[----:B------:R-:W-:Y:S02]  /*66b0*/  IMAD.MOV R7, RZ, RZ, -R3 ;  /* 0x000000ffff077224 */ /* 0x000fe400078e0a03 */
[----:B------:R-:W-:Y:S01]  /*66c0*/  IMAD R14, R3, UR18, R20 ;  /* 0x00000012030e7c24 */ /* 0x000fe2000f8e0214 */
[----:B------:R-:W-:Y:S01]  /*66d0*/  LOP3.LUT R3, R9, UR16, RZ, 0xc0, !PT ;  /* 0x0000001009037c12 */ /* 0x000fe2000f8ec0ff */
[----:B------:R-:W-:Y:S01]  /*66e0*/  IMAD R18, R7, UR4, R18 ;  /* 0x0000000407127c24 */ /* 0x000fe2000f8e0212 */
[----:B------:R-:W-:Y:S01]  /*66f0*/  ULDC UR4, c[0x0][0x600] ;  /* 0x0001800000047ab9 */ /* 0x000fe20000000800 */
[----:B------:R-:W-:-:S02]  /*6700*/  IMAD R14, R14, UR5, R17 ;  /* 0x000000050e0e7c24 */ /* 0x000fc4000f8e0211 */
[----:B------:R-:W-:Y:S02]  /*6710*/  IMAD R3, R18, UR4, R3 ;  /* 0x0000000412037c24 */ /* 0x000fe4000f8e0203 */
[----:B------:R-:W-:Y:S02]  /*6720*/  IMAD.MOV.U32 R2, RZ, RZ, 0x1 ;  /* 0x00000001ff027424 */ /* 0x000fe400078e00ff */
[----:B------:R-:W-:Y:S01]  /*6730*/  IMAD.MOV.U32 R9, RZ, RZ, R8 ;  /* 0x000000ffff097224 */ /* 0x000fe200078e0008 */
[----:B------:R-:W-:Y:S02]  /*6740*/  SEL R17, R3, R14, !P4 ;  /* 0x0000000e03117207 */ /* 0x000fe40006000000 */
[----:B------:R-:W-:-:S07]  /*6750*/  SEL R14, R14, R3, !P4 ;  /* 0x000000030e0e7207 */ /* 0x000fce0006000000 */
.L_x_115:
[----:B------:R-:W-:Y:S05]  /*6760*/  BSYNC B1 ;  /* 0x0000000000017941 */ /* 0x000fea0003800000 */
.L_x_114:
[----:B------:R-:W-:-:S13]  /*6770*/  LOP3.LUT P1, RZ, R2, 0xff, RZ, 0xc0, !PT ;  /* 0x000000ff02ff7812 */ /* 0x000fda000782c0ff */
[----:B------:R-:W-:Y:S05]  /*6780*/  @P1 BRA `(.L_x_118) ;  /* 0xfffffff400441947 */ /* 0x000fea000383ffff */
[----:B------:R-:W-:Y:S05]  /*6790*/  BSYNC B0 ;  /* 0x0000000000007941 */ /* 0x000fea0003800000 */
.L_x_106:
[----:B------:R-:W-:-:S03]  /*67a0*/  UMOV UR4, 0xffffffff ;  /* 0xffffffff00047882 */ /* 0x000fc60000000000 */
[----:B------:R-:W-:Y:S05]  /*67b0*/  BRA.DIV UR4, `(.L_x_119) ;  /* 0x0000000e04147947 */ /* 0x000fea000b800000 */
[----:B------:R-:W-:-:S13]  /*67c0*/  ELECT P0, URZ, PT ;  /* 0x00000000003f782f */ /* 0x000fda0003800000 */
.L_x_147:
[----:B------:R-:W-:Y:S04]  /*67d0*/  BSSY B0, `(.L_x_120) ;  /* 0x00000a9000007945 */ /* 0x000fe80003800000 */
[----:B------:R-:W-:Y:S05]  /*67e0*/  @!P0 BRA `(.L_x_121) ;  /* 0x00000008009c8947 */ /* 0x000fea0003800000 */
[----:B------:R-:W-:-:S04]  /*67f0*/  LOP3.LUT R4, R4, 0x2, RZ, 0xfc, !PT ;  /* 0x0000000204047812 */ /* 0x000fc800078efcff */
[----:B------:R-:W-:-:S13]  /*6800*/  ISETP.NE.AND P0, PT, R4, 0x3, PT ;  /* 0x000000030400780c */ /* 0x000fda0003f05270 */
[----:B------:R-:W-:Y:S05]  /*6810*/  @!P0 BRA `(.L_x_122) ;  /* 0x0000000000048947 */ /* 0x000fea0003800000 */
[----:B------:R-:W-:Y:S01]  /*6820*/  BPT.TRAP 0x1 ;  /* 0x000000040000795c */ /* 0x000fe20000300000 */
.L_x_122:
[----:B------:R-:W0:Y:S01]  /*6830*/  S2R R3, SR_CgaCtaId ;  /* 0x0000000000037919 */ /* 0x000e220000008800 */
[----:B------:R-:W-:Y:S02]  /*6840*/  MOV R0, 0x400 ;  /* 0x0000040000007802 */ /* 0x000fe40000000f00 */
[----:B------:R-:W-:Y:S02]  /*6850*/  SHF.L.U32 R2, R10, 0x1f, RZ ;  /* 0x0000001f0a027819 */ /* 0x000fe400000006ff */
[----:B0-----:R-:W-:-:S05]  /*6860*/  LEA R0, R3, R0, 0x18 ;  /* 0x0000000003007211 */ /* 0x001fca00078ec0ff */
[----:B------:R-:W-:-:S04]  /*6870*/  VIADD R0, R0, 0x90 ;  /* 0x0000009000007836 */ /* 0x000fc80000000000 */
[C---:B------:R-:W-:Y:S02]  /*6880*/  IMAD R5, R13.reuse, 0x8, R0 ;  /* 0x000000080d057824 */ /* 0x040fe400078e0200 */
[----:B------:R-:W-:Y:S02]  /*6890*/  VIADD R13, R13, 0x1 ;  /* 0x000000010d0d7836 */ /* 0x000fe40000000000 */
[----:B------:R-:W0:Y:S03]  /*68a0*/  SYNCS.PHASECHK.TRANS64.TRYWAIT P0, [R5+URZ], R2 ;  /* 0x00000002050075a7 */ /* 0x000e26000800017f */
[----:B------:R-:W-:-:S04]  /*68b0*/  ISETP.NE.AND P1, PT, R13, 0x12, PT ;  /* 0x000000120d00780c */ /* 0x000fc80003f25270 */
[----:B------:R-:W-:Y:S02]  /*68c0*/  SEL R3, RZ, 0x1, P1 ;  /* 0x00000001ff037807 */ /* 0x000fe40000800000 */
[----:B------:R-:W-:Y:S02]  /*68d0*/  SEL R13, R13, RZ, P1 ;  /* 0x000000ff0d0d7207 */ /* 0x000fe40000800000 */
[----:B------:R-:W-:-:S03]  /*68e0*/  LOP3.LUT R10, R10, R3, RZ, 0x3c, !PT ;  /* 0x000000030a0a7212 */ /* 0x000fc600078e3cff */
[----:B------:R-:W-:Y:S01]  /*68f0*/  IMAD R7, R13, 0x8, R0 ;  /* 0x000000080d077824 */ /* 0x000fe200078e0200 */
[----:B------:R-:W-:Y:S01]  /*6900*/  SHF.L.U32 R4, R10, 0x1f, RZ ;  /* 0x0000001f0a047819 */ /* 0x000fe200000006ff */
[----:B0-----:R-:W-:Y:S06]  /*6910*/  @!P0 BRA `(.L_x_123) ;  /* 0x0000000800e08947 */ /* 0x001fec0003800000 */
.L_x_148:
[----:B------:R-:W1:Y:S01]  /*6920*/  SYNCS.PHASECHK.TRANS64.TRYWAIT P0, [R7+URZ], R4 ;  /* 0x00000004070075a7 */ /* 0x000e62000800017f */
[----:B0-----:R-:W-:-:S05]  /*6930*/  VIADD R2, R13, 0x1 ;  /* 0x000000010d027836 */ /* 0x001fca0000000000 */
[----:B------:R-:W-:-:S04]  /*6940*/  ISETP.NE.AND P1, PT, R2, 0x12, PT ;  /* 0x000000120200780c */ /* 0x000fc80003f25270 */
[----:B------:R-:W-:Y:S02]  /*6950*/  SEL R3, RZ, 0x1, P1 ;  /* 0x00000001ff037807 */ /* 0x000fe40000800000 */
[----:B------:R-:W-:Y:S02]  /*6960*/  SEL R9, R2, RZ, P1 ;  /* 0x000000ff02097207 */ /* 0x000fe40000800000 */
[----:B------:R-:W-:-:S03]  /*6970*/  LOP3.LUT R10, R10, R3, RZ, 0x3c, !PT ;  /* 0x000000030a0a7212 */ /* 0x000fc600078e3cff */
[----:B------:R-:W-:Y:S01]  /*6980*/  IMAD R6, R9, 0x8, R0 ;  /* 0x0000000809067824 */ /* 0x000fe200078e0200 */
[----:B------:R-:W-:Y:S01]  /*6990*/  SHF.L.U32 R5, R10, 0x1f, RZ ;  /* 0x0000001f0a057819 */ /* 0x000fe200000006ff */
[----:B-1----:R-:W-:Y:S06]  /*69a0*/  @!P0 BRA `(.L_x_124) ;  /* 0x0000000800d08947 */ /* 0x002fec0003800000 */
.L_x_149:
[----:B------:R-:W1:Y:S01]  /*69b0*/  SYNCS.PHASECHK.TRANS64.TRYWAIT P0, [R6+URZ], R5 ;  /* 0x00000005060075a7 */ /* 0x000e62000800017f */
[----:B------:R-:W-:-:S05]  /*69c0*/  VIADD R2, R9, 0x1 ;  /* 0x0000000109027836 */ /* 0x000fca0000000000 */
[----:B------:R-:W-:-:S04]  /*69d0*/  ISETP.NE.AND P1, PT, R2, 0x12, PT ;  /* 0x000000120200780c */ /* 0x000fc80003f25270 */
[----:B------:R-:W-:Y:S02]  /*69e0*/  SEL R3, RZ, 0x1, P1 ;  /* 0x00000001ff037807 */ /* 0x000fe40000800000 */
[----:B0-----:R-:W-:Y:S02]  /*69f0*/  SEL R7, R2, RZ, P1 ;  /* 0x000000ff02077207 */ /* 0x001fe40000800000 */
[----:B------:R-:W-:-:S03]  /*6a00*/  LOP3.LUT R10, R10, R3, RZ, 0x3c, !PT ;  /* 0x000000030a0a7212 */ /* 0x000fc600078e3cff */
[----:B------:R-:W-:Y:S01]  /*6a10*/  IMAD R9, R7, 0x8, R0 ;  /* 0x0000000807097824 */ /* 0x000fe200078e0200 */
[----:B------:R-:W-:Y:S01]  /*6a20*/  SHF.L.U32 R4, R10, 0x1f, RZ ;  /* 0x0000001f0a047819 */ /* 0x000fe200000006ff */
[----:B-1----:R-:W-:Y:S06]  /*6a30*/  @!P0 BRA `(.L_x_125) ;  /* 0x0000000800c08947 */ /* 0x002fec0003800000 */
.L_x_150:
[----:B------:R-:W1:Y:S01]  /*6a40*/  SYNCS.PHASECHK.TRANS64.TRYWAIT P0, [R9+URZ], R4 ;  /* 0x00000004090075a7 */ /* 0x000e62000800017f */
[----:B------:R-:W-:-:S05]  /*6a50*/  VIADD R2, R7, 0x1 ;  /* 0x0000000107027836 */ /* 0x000fca0000000000 */
[----:B------:R-:W-:-:S04]  /*6a60*/  ISETP.NE.AND P1, PT, R2, 0x12, PT ;  /* 0x000000120200780c */ /* 0x000fc80003f25270 */
[----:B------:R-:W-:Y:S02]  /*6a70*/  SEL R3, RZ, 0x1, P1 ;  /* 0x00000001ff037807 */ /* 0x000fe40000800000 */
[----:B------:R-:W-:Y:S02]  /*6a80*/  SEL R7, R2, RZ, P1 ;  /* 0x000000ff02077207 */ /* 0x000fe40000800000 */
[----:B------:R-:W-:-:S03]  /*6a90*/  LOP3.LUT R10, R10, R3, RZ, 0x3c, !PT ;  /* 0x000000030a0a7212 */ /* 0x000fc600078e3cff */
[----:B0-----:R-:W-:Y:S01]  /*6aa0*/  IMAD R6, R7, 0x8, R0 ;  /* 0x0000000807067824 */ /* 0x001fe200078e0200 */
[----:B------:R-:W-:Y:S01]  /*6ab0*/  SHF.L.U32 R5, R10, 0x1f, RZ ;  /* 0x0000001f0a057819 */ /* 0x000fe200000006ff */
[----:B-1----:R-:W-:Y:S06]  /*6ac0*/  @!P0 BRA `(.L_x_126) ;  /* 0x0000000800b08947 */ /* 0x002fec0003800000 */
.L_x_151:
        /* <DEDUP_REMOVED lines=9> */
.L_x_152:
        /* <DEDUP_REMOVED lines=9> */
.L_x_153:
        /* <DEDUP_REMOVED lines=9> */
.L_x_154:
        /* <DEDUP_REMOVED lines=9> */
.L_x_155:
        /* <DEDUP_REMOVED lines=9> */
.L_x_156:
        /* <DEDUP_REMOVED lines=9> */
.L_x_157:
        /* <DEDUP_REMOVED lines=9> */
.L_x_158:
        /* <DEDUP_REMOVED lines=9> */
.L_x_159:
        /* <DEDUP_REMOVED lines=9> */
.L_x_160:
        /* <DEDUP_REMOVED lines=9> */
.L_x_161:
        /* <DEDUP_REMOVED lines=9> */
.L_x_162:
        /* <DEDUP_REMOVED lines=9> */
.L_x_163:
[----:B------:R-:W1:Y:S01]  /*7190*/  SYNCS.PHASECHK.TRANS64.TRYWAIT P0, [R6+URZ], R5 ;  /* 0x00000005060075a7 */ /* 0x000e62000800017f */
[----:B------:R-:W-:-:S05]  /*71a0*/  VIADD R2, R7, 0x1 ;  /* 0x0000000107027836 */ /* 0x000fca0000000000 */
[----:B------:R-:W-:-:S04]  /*71b0*/  ISETP.NE.AND P1, PT, R2, 0x12, PT ;  /* 0x000000120200780c */ /* 0x000fc80003f25270 */
[----:B0-----:R-:W-:Y:S02]  /*71c0*/  SEL R4, RZ, 0x1, P1 ;  /* 0x00000001ff047807 */ /* 0x001fe40000800000 */
[----:B------:R-:W-:Y:S02]  /*71d0*/  SEL R3, R2, RZ, P1 ;  /* 0x000000ff02037207 */ /* 0x000fe40000800000 */
[----:B------:R-:W-:Y:S01]  /*71e0*/  LOP3.LUT R4, R11, R4, RZ, 0x3c, !PT ;  /* 0x000000040b047212 */ /* 0x000fe200078e3cff */
[----:B-1----:R-:W-:Y:S06]  /*71f0*/  @!P0 BRA `(.L_x_139) ;  /* 0x0000000400e88947 */ /* 0x002fec0003800000 */
.L_x_164:
[----:B------:R-:W-:Y:S01]  /*7200*/  IMAD R3, R3, 0x8, R0 ;  /* 0x0000000803037824 */ /* 0x000fe200078e0200 */
[----:B------:R-:W-:-:S07]  /*7210*/  SHF.L.U32 R0, R4, 0x1f, RZ ;  /* 0x0000001f04007819 */ /* 0x000fce00000006ff */
.L_x_140:
[----:B-1----:R1:W2:Y:S02]  /*7220*/  SYNCS.PHASECHK.TRANS64.TRYWAIT P0, [R3+URZ], R0 ;  /* 0x00000000030075a7 */ /* 0x0022a4000800017f */
[----:B--2---:R-:W-:Y:S05]  /*7230*/  @!P0 NANOSLEEP.SYNCS 0x989680 ;  /* 0x009896800000895d */ /* 0x004fea0003900000 */
[----:B------:R-:W2:Y:S02]  /*7240*/  @!P0 SYNCS.PHASECHK.TRANS64 P0, [R3+URZ], R0 ;  /* 0x00000000030085a7 */ /* 0x000ea4000800007f */
[----:B--2---:R-:W-:Y:S05]  /*7250*/  @!P0 BRA `(.L_x_140) ;  /* 0xfffffffc00f08947 */ /* 0x004fea000383ffff */
.L_x_121:
[----:B------:R-:W-:Y:S05]  /*7260*/  BSYNC B0 ;  /* 0x0000000000007941 */ /* 0x000fea0003800000 */
.L_x_120:
[----:B------:R-:W-:Y:S05]  /*7270*/  EXIT ;  /* 0x000000000000794d */ /* 0x000fea0003800000 */
.L_x_18:
[----:B-1----:R-:W-:-:S04]  /*7280*/  IMAD.U32 R7, RZ, RZ, UR6 ;  /* 0x00000006ff077e24 */ /* 0x002fc8000f8e00ff */
[----:B------:R1:W3:Y:S03]  /*7290*/  SYNCS.PHASECHK.TRANS64.TRYWAIT P0, [R7+URZ], R6 ;  /* 0x00000006070075a7 */ /* 0x0002e6000800017f */
[----:B---3--:R-:W-:Y:S05]  /*72a0*/  @!P0 NANOSLEEP.SYNCS 0x989680 ;  /* 0x009896800000895d */ /* 0x008fea0003900000 */
[----:B------:R-:W3:Y:S02]  /*72b0*/  @!P0 SYNCS.PHASECHK.TRANS64 P0, [R7+URZ], R6 ;  /* 0x00000006070085a7 */ /* 0x000ee4000800007f */
[----:B---3--:R-:W-:Y:S05]  /*72c0*/  @!P0 BRA `(.L_x_18) ;  /* 0xfffffffc00ec8947 */ /* 0x008fea000383ffff */
[----:B------:R-:W-:Y:S05]  /*72d0*/  BRA `(.L_x_17) ;  /* 0xffffffa000a07947 */ /* 0x000fea000383ffff */
.L_x_24:
[----:B-1----:R-:W-:-:S04]  /*72e0*/  IMAD.U32 R8, RZ, RZ, UR12 ;  /* 0x0000000cff087e24 */ /* 0x002fc8000f8e00ff */
[----:B------:R1:W3:Y:S03]  /*72f0*/  SYNCS.PHASECHK.TRANS64.TRYWAIT P0, [R8+URZ], R7 ;  /* 0x00000007080075a7 */ /* 0x0002e6000800017f */
[----:B---3--:R-:W-:Y:S05]  /*7300*/  @!P0 NANOSLEEP.SYNCS 0x989680 ;  /* 0x009896800000895d */ /* 0x008fea0003900000 */
[----:B------:R-:W3:Y:S02]  /*7310*/  @!P0 SYNCS.PHASECHK.TRANS64 P0, [R8+URZ], R7 ;  /* 0x00000007080085a7 */ /* 0x000ee4000800007f */
[----:B---3--:R-:W-:Y:S05]  /*7320*/  @!P0 BRA `(.L_x_24) ;  /* 0xfffffffc00ec8947 */ /* 0x008fea000383ffff */
[----:B------:R-:W-:Y:S05]  /*7330*/  BRA `(.L_x_23) ;  /* 0xffffffa800247947 */ /* 0x000fea000383ffff */
.L_x_107:
[----:B------:R-:W-:Y:S01]  /*7340*/  BSSY B1, `(.L_x_141) ;  /* 0x0000006000017945 */ /* 0x000fe20003800000 */
[----:B------:R-:W-:-:S07]  /*7350*/  IMAD.MOV.U32 R2, RZ, RZ, -0x1 ;  /* 0xffffffffff027424 */ /* 0x000fce00078e00ff */
[----:B------:R-:W-:Y:S05]  /*7360*/  WARPSYNC.COLLECTIVE R2, `(.L_x_142) ;  /* 0x00000000020c7348 */ /* 0x000fea0003c00000 */
[----:B------:R-:W-:Y:S02]  /*7370*/  ELECT P1, UR62, PT ;  /* 0x00000000003e782f */ /* 0x000fe40003820000 */
[----:B------:R-:W-:Y:S01]  /*7380*/  MOV R2, UR62 ;  /* 0x0000003e00027c02 */ /* 0x000fe20008000f00 */
[----:B------:R-:W-:Y:S10]  /*7390*/  ENDCOLLECTIVE ;  /* 0x000000000000791b */ /* 0x000ff40003800000 */
.L_x_142:
[----:B------:R-:W-:Y:S05]  /*73a0*/  BSYNC B1 ;  /* 0x0000000000017941 */ /* 0x000fea0003800000 */
.L_x_141:
[----:B------:R-:W-:Y:S05]  /*73b0*/  BRA `(.L_x_143) ;  /* 0xffffffe800447947 */ /* 0x000fea000383ffff */
.L_x_110:
[----:B-1----:R1:W2:Y:S02]  /*73c0*/  SYNCS.PHASECHK.TRANS64.TRYWAIT P1, [R18+URZ+0x90], R7 ;  /* 0x00009007120075a7 */ /* 0x0022a4000802017f */
[----:B--2---:R-:W-:Y:S05]  /*73d0*/  @!P1 NANOSLEEP.SYNCS 0x989680 ;  /* 0x009896800000995d */ /* 0x004fea0003900000 */
[----:B------:R-:W2:Y:S02]  /*73e0*/  @!P1 SYNCS.PHASECHK.TRANS64 P1, [R18+URZ+0x90], R7 ;  /* 0x00009007120095a7 */ /* 0x000ea4000802007f */
[----:B--2---:R-:W-:Y:S05]  /*73f0*/  @!P1 BRA `(.L_x_110) ;  /* 0xfffffffc00f09947 */ /* 0x004fea000383ffff */
[----:B------:R-:W-:Y:S05]  /*7400*/  BRA `(.L_x_144) ;  /* 0xffffffe800787947 */ /* 0x000fea000383ffff */
.L_x_119:
[----:B------:R-:W-:Y:S01]  /*7410*/  BSSY B0, `(.L_x_145) ;  /* 0x0000006000007945 */ /* 0x000fe20003800000 */
[----:B------:R-:W-:-:S07]  /*7420*/  IMAD.MOV.U32 R2, RZ, RZ, -0x1 ;  /* 0xffffffffff027424 */ /* 0x000fce00078e00ff */
[----:B------:R-:W-:Y:S05]  /*7430*/  WARPSYNC.COLLECTIVE R2, `(.L_x_146) ;  /* 0x00000000020c7348 */ /* 0x000fea0003c00000 */
[----:B------:R-:W-:Y:S02]  /*7440*/  ELECT P1, UR62, PT ;  /* 0x00000000003e782f */ /* 0x000fe40003820000 */
[----:B------:R-:W-:Y:S01]  /*7450*/  MOV R2, UR62 ;  /* 0x0000003e00027c02 */ /* 0x000fe20008000f00 */
[----:B------:R-:W-:Y:S10]  /*7460*/  ENDCOLLECTIVE ;  /* 0x000000000000791b */ /* 0x000ff40003800000 */
.L_x_146:
[----:B------:R-:W-:Y:S05]  /*7470*/  BSYNC B0 ;  /* 0x0000000000007941 */ /* 0x000fea0003800000 */
.L_x_145:
[----:B------:R-:W-:Y:S01]  /*7480*/  PLOP3.LUT P0, PT, P1, PT, PT, 0x80, 0x0 ;  /* 0x000000000000781c */ /* 0x000fe20000f0f070 */
[----:B------:R-:W-:-:S12]  /*7490*/  BRA `(.L_x_147) ;  /* 0xfffffff000cc7947 */ /* 0x000fd8000383ffff */
.L_x_123:
[----:B0-----:R0:W1:Y:S02]  /*74a0*/  SYNCS.PHASECHK.TRANS64.TRYWAIT P0, [R5+URZ], R2 ;  /* 0x00000002050075a7 */ /* 0x001064000800017f */
[----:B-1----:R-:W-:Y:S05]  /*74b0*/  @!P0 NANOSLEEP.SYNCS 0x989680 ;  /* 0x009896800000895d */ /* 0x002fea0003900000 */
[----:B------:R-:W1:Y:S02]  /*74c0*/  @!P0 SYNCS.PHASECHK.TRANS64 P0, [R5+URZ], R2 ;  /* 0x00000002050085a7 */ /* 0x000e64000800007f */
[----:B-1----:R-:W-:Y:S05]  /*74d0*/  @!P0 BRA `(.L_x_123) ;  /* 0xfffffffc00f08947 */ /* 0x002fea000383ffff */
[----:B------:R-:W-:Y:S05]  /*74e0*/  BRA `(.L_x_148) ;  /* 0xfffffff4000c7947 */ /* 0x000fea000383ffff */
.L_x_124:
[----:B0-----:R0:W1:Y:S02]  /*74f0*/  SYNCS.PHASECHK.TRANS64.TRYWAIT P0, [R7+URZ], R4 ;  /* 0x00000004070075a7 */ /* 0x001064000800017f */
[----:B-1----:R-:W-:Y:S05]  /*7500*/  @!P0 NANOSLEEP.SYNCS 0x989680 ;  /* 0x009896800000895d */ /* 0x002fea0003900000 */
[----:B------:R-:W1:Y:S02]  /*7510*/  @!P0 SYNCS.PHASECHK.TRANS64 P0, [R7+URZ], R4 ;  /* 0x00000004070085a7 */ /* 0x000e64000800007f */
[----:B-1----:R-:W-:Y:S05]  /*7520*/  @!P0 BRA `(.L_x_124) ;  /* 0xfffffffc00f08947 */ /* 0x002fea000383ffff */
[----:B------:R-:W-:Y:S05]  /*7530*/  BRA `(.L_x_149) ;  /* 0xfffffff4001c7947 */ /* 0x000fea000383ffff */
.L_x_125:
[----:B0-----:R0:W1:Y:S02]  /*7540*/  SYNCS.PHASECHK.TRANS64.TRYWAIT P0, [R6+URZ], R5 ;  /* 0x00000005060075a7 */ /* 0x001064000800017f */
[----:B-1----:R-:W-:Y:S05]  /*7550*/  @!P0 NANOSLEEP.SYNCS 0x989680 ;  /* 0x009896800000895d */ /* 0x002fea0003900000 */
[----:B------:R-:W1:Y:S02]  /*7560*/  @!P0 SYNCS.PHASECHK.TRANS64 P0, [R6+URZ], R5 ;  /* 0x00000005060085a7 */ /* 0x000e64000800007f */
[----:B-1----:R-:W-:Y:S05]  /*7570*/  @!P0 BRA `(.L_x_125) ;  /* 0xfffffffc00f08947 */ /* 0x002fea000383ffff */
[----:B------:R-:W-:Y:S05]  /*7580*/  BRA `(.L_x_150) ;  /* 0xfffffff4002c7947 */ /* 0x000fea000383ffff */
.L_x_126:
[----:B0-----:R0:W1:Y:S02]  /*7590*/  SYNCS.PHASECHK.TRANS64.TRYWAIT P0, [R9+URZ], R4 ;  /* 0x00000004090075a7 */ /* 0x001064000800017f */
[----:B-1----:R-:W-:Y:S05]  /*75a0*/  @!P0 NANOSLEEP.SYNCS 0x989680 ;  /* 0x009896800000895d */ /* 0x002fea0003900000 */
[----:B------:R-:W1:Y:S02]  /*75b0*/  @!P0 SYNCS.PHASECHK.TRANS64 P0, [R9+URZ], R4 ;  /* 0x00000004090085a7 */ /* 0x000e64000800007f */
[----:B-1----:R-:W-:Y:S05]  /*75c0*/  @!P0 BRA `(.L_x_126) ;  /* 0xfffffffc00f08947 */ /* 0x002fea000383ffff */
[----:B------:R-:W-:Y:S05]  /*75d0*/  BRA `(.L_x_151) ;  /* 0xfffffff4003c7947 */ /* 0x000fea000383ffff */
.L_x_127:
[----:B0-----:R0:W1:Y:S02]  /*75e0*/  SYNCS.PHASECHK.TRANS64.TRYWAIT P0, [R6+URZ], R5 ;  /* 0x00000005060075a7 */ /* 0x001064000800017f */
[----:B-1----:R-:W-:Y:S05]  /*75f0*/  @!P0 NANOSLEEP.SYNCS 0x989680 ;  /* 0x009896800000895d */ /* 0x002fea0003900000 */
[----:B------:R-:W1:Y:S02]  /*7600*/  @!P0 SYNCS.PHASECHK.TRANS64 P0, [R6+URZ], R5 ;  /* 0x00000005060085a7 */ /* 0x000e64000800007f */
[----:B-1----:R-:W-:Y:S05]  /*7610*/  @!P0 BRA `(.L_x_127) ;  /* 0xfffffffc00f08947 */ /* 0x002fea000383ffff */
[----:B------:R-:W-:Y:S05]  /*7620*/  BRA `(.L_x_152) ;  /* 0xfffffff4004c7947 */ /* 0x000fea000383ffff */
.L_x_128:
[----:B0-----:R0:W1:Y:S02]  /*7630*/  SYNCS.PHASECHK.TRANS64.TRYWAIT P0, [R9+URZ], R4 ;  /* 0x00000004090075a7 */ /* 0x001064000800017f */
[----:B-1----:R-:W-:Y:S05]  /*7640*/  @!P0 NANOSLEEP.SYNCS 0x989680 ;  /* 0x009896800000895d */ /* 0x002fea0003900000 */
[----:B------:R-:W1:Y:S02]  /*7650*/  @!P0 SYNCS.PHASECHK.TRANS64 P0, [R9+URZ], R4 ;  /* 0x00000004090085a7 */ /* 0x000e64000800007f */
[----:B-1----:R-:W-:Y:S05]  /*7660*/  @!P0 BRA `(.L_x_128) ;  /* 0xfffffffc00f08947 */ /* 0x002fea000383ffff */
[----:B------:R-:W-:Y:S05]  /*7670*/  BRA `(.L_x_153) ;  /* 0xfffffff4005c7947 */ /* 0x000fea000383ffff */
.L_x_129:
[----:B0-----:R0:W1:Y:S02]  /*7680*/  SYNCS.PHASECHK.TRANS64.TRYWAIT P0, [R6+URZ], R5 ;  /* 0x00000005060075a7 */ /* 0x001064000800017f */
[----:B-1----:R-:W-:Y:S05]  /*7690*/  @!P0 NANOSLEEP.SYNCS 0x989680 ;  /* 0x009896800000895d */ /* 0x002fea0003900000 */
[----:B------:R-:W1:Y:S02]  /*76a0*/  @!P0 SYNCS.PHASECHK.TRANS64 P0, [R6+URZ], R5 ;  /* 0x00000005060085a7 */ /* 0x000e64000800007f */
[----:B-1----:R-:W-:Y:S05]  /*76b0*/  @!P0 BRA `(.L_x_129) ;  /* 0xfffffffc00f08947 */ /* 0x002fea000383ffff */
[----:B------:R-:W-:Y:S05]  /*76c0*/  BRA `(.L_x_154) ;  /* 0xfffffff4006c7947 */ /* 0x000fea000383ffff */
.L_x_130:
[----:B0-----:R0:W1:Y:S02]  /*76d0*/  SYNCS.PHASECHK.TRANS64.TRYWAIT P0, [R9+URZ], R4 ;  /* 0x00000004090075a7 */ /* 0x001064000800017f */
[----:B-1----:R-:W-:Y:S05]  /*76e0*/  @!P0 NANOSLEEP.SYNCS 0x989680 ;  /* 0x009896800000895d */ /* 0x002fea0003900000 */
[----:B------:R-:W1:Y:S02]  /*76f0*/  @!P0 SYNCS.PHASECHK.TRANS64 P0, [R9+URZ], R4 ;  /* 0x00000004090085a7 */ /* 0x000e64000800007f */
[----:B-1----:R-:W-:Y:S05]  /*7700*/  @!P0 BRA `(.L_x_130) ;  /* 0xfffffffc00f08947 */ /* 0x002fea000383ffff */
[----:B------:R-:W-:Y:S05]  /*7710*/  BRA `(.L_x_155) ;  /* 0xfffffff4007c7947 */ /* 0x000fea000383ffff */
.L_x_131:
[----:B0-----:R0:W1:Y:S02]  /*7720*/  SYNCS.PHASECHK.TRANS64.TRYWAIT P0, [R6+URZ], R5 ;  /* 0x00000005060075a7 */ /* 0x001064000800017f */
[----:B-1----:R-:W-:Y:S05]  /*7730*/  @!P0 NANOSLEEP.SYNCS 0x989680 ;  /* 0x009896800000895d */ /* 0x002fea0003900000 */
[----:B------:R-:W1:Y:S02]  /*7740*/  @!P0 SYNCS.PHASECHK.TRANS64 P0, [R6+URZ], R5 ;  /* 0x00000005060085a7 */ /* 0x000e64000800007f */
[----:B-1----:R-:W-:Y:S05]  /*7750*/  @!P0 BRA `(.L_x_131) ;  /* 0xfffffffc00f08947 */ /* 0x002fea000383ffff */
[----:B------:R-:W-:Y:S05]  /*7760*/  BRA `(.L_x_156) ;  /* 0xfffffff4008c7947 */ /* 0x000fea000383ffff */
.L_x_132:
[----:B0-----:R0:W1:Y:S02]  /*7770*/  SYNCS.PHASECHK.TRANS64.TRYWAIT P0, [R9+URZ], R4 ;  /* 0x00000004090075a7 */ /* 0x001064000800017f */
[----:B-1----:R-:W-:Y:S05]  /*7780*/  @!P0 NANOSLEEP.SYNCS 0x989680 ;  /* 0x009896800000895d */ /* 0x002fea0003900000 */
[----:B------:R-:W1:Y:S02]  /*7790*/  @!P0 SYNCS.PHASECHK.TRANS64 P0, [R9+URZ], R4 ;  /* 0x00000004090085a7 */ /* 0x000e64000800007f */
[----:B-1----:R-:W-:Y:S05]  /*77a0*/  @!P0 BRA `(.L_x_132) ;  /* 0xfffffffc00f08947 */ /* 0x002fea000383ffff */
[----:B------:R-:W-:Y:S05]  /*77b0*/  BRA `(.L_x_157) ;  /* 0xfffffff4009c7947 */ /* 0x000fea000383ffff */
.L_x_133:
[----:B0-----:R0:W1:Y:S02]  /*77c0*/  SYNCS.PHASECHK.TRANS64.TRYWAIT P0, [R6+URZ], R5 ;  /* 0x00000005060075a7 */ /* 0x001064000800017f */
[----:B-1----:R-:W-:Y:S05]  /*77d0*/  @!P0 NANOSLEEP.SYNCS 0x989680 ;  /* 0x009896800000895d */ /* 0x002fea0003900000 */
[----:B------:R-:W1:Y:S02]  /*77e0*/  @!P0 SYNCS.PHASECHK.TRANS64 P0, [R6+URZ], R5 ;  /* 0x00000005060085a7 */ /* 0x000e64000800007f */
[----:B-1----:R-:W-:Y:S05]  /*77f0*/  @!P0 BRA `(.L_x_133) ;  /* 0xfffffffc00f08947 */ /* 0x002fea000383ffff */
[----:B------:R-:W-:Y:S05]  /*7800*/  BRA `(.L_x_158) ;  /* 0xfffffff400ac7947 */ /* 0x000fea000383ffff */
.L_x_134:
[----:B0-----:R0:W1:Y:S02]  /*7810*/  SYNCS.PHASECHK.TRANS64.TRYWAIT P0, [R9+URZ], R4 ;  /* 0x00000004090075a7 */ /* 0x001064000800017f */
[----:B-1----:R-:W-:Y:S05]  /*7820*/  @!P0 NANOSLEEP.SYNCS 0x989680 ;  /* 0x009896800000895d */ /* 0x002fea0003900000 */
[----:B------:R-:W1:Y:S02]  /*7830*/  @!P0 SYNCS.PHASECHK.TRANS64 P0, [R9+URZ], R4 ;  /* 0x00000004090085a7 */ /* 0x000e64000800007f */
[----:B-1----:R-:W-:Y:S05]  /*7840*/  @!P0 BRA `(.L_x_134) ;  /* 0xfffffffc00f08947 */ /* 0x002fea000383ffff */
[----:B------:R-:W-:Y:S05]  /*7850*/  BRA `(.L_x_159) ;  /* 0xfffffff400bc7947 */ /* 0x000fea000383ffff */
.L_x_135:
[----:B0-----:R0:W1:Y:S02]  /*7860*/  SYNCS.PHASECHK.TRANS64.TRYWAIT P0, [R6+URZ], R5 ;  /* 0x00000005060075a7 */ /* 0x001064000800017f */
[----:B-1----:R-:W-:Y:S05]  /*7870*/  @!P0 NANOSLEEP.SYNCS 0x989680 ;  /* 0x009896800000895d */ /* 0x002fea0003900000 */
[----:B------:R-:W1:Y:S02]  /*7880*/  @!P0 SYNCS.PHASECHK.TRANS64 P0, [R6+URZ], R5 ;  /* 0x00000005060085a7 */ /* 0x000e64000800007f */
[----:B-1----:R-:W-:Y:S05]  /*7890*/  @!P0 BRA `(.L_x_135) ;  /* 0xfffffffc00f08947 */ /* 0x002fea000383ffff */
[----:B------:R-:W-:Y:S05]  /*78a0*/  BRA `(.L_x_160) ;  /* 0xfffffff400cc7947 */ /* 0x000fea000383ffff */
.L_x_136:
[----:B0-----:R0:W1:Y:S02]  /*78b0*/  SYNCS.PHASECHK.TRANS64.TRYWAIT P0, [R9+URZ], R4 ;  /* 0x00000004090075a7 */ /* 0x001064000800017f */
[----:B-1----:R-:W-:Y:S05]  /*78c0*/  @!P0 NANOSLEEP.SYNCS 0x989680 ;  /* 0x009896800000895d */ /* 0x002fea0003900000 */
[----:B------:R-:W1:Y:S02]  /*78d0*/  @!P0 SYNCS.PHASECHK.TRANS64 P0, [R9+URZ], R4 ;  /* 0x00000004090085a7 */ /* 0x000e64000800007f */
[----:B-1----:R-:W-:Y:S05]  /*78e0*/  @!P0 BRA `(.L_x_136) ;  /* 0xfffffffc00f08947 */ /* 0x002fea000383ffff */
[----:B------:R-:W-:Y:S05]  /*78f0*/  BRA `(.L_x_161) ;  /* 0xfffffff400dc7947 */ /* 0x000fea000383ffff */
.L_x_137:
[----:B0-----:R0:W1:Y:S02]  /*7900*/  SYNCS.PHASECHK.TRANS64.TRYWAIT P0, [R6+URZ], R5 ;  /* 0x00000005060075a7 */ /* 0x001064000800017f */
[----:B-1----:R-:W-:Y:S05]  /*7910*/  @!P0 NANOSLEEP.SYNCS 0x989680 ;  /* 0x009896800000895d */ /* 0x002fea0003900000 */
[----:B------:R-:W1:Y:S02]  /*7920*/  @!P0 SYNCS.PHASECHK.TRANS64 P0, [R6+URZ], R5 ;  /* 0x00000005060085a7 */ /* 0x000e64000800007f */
[----:B-1----:R-:W-:Y:S05]  /*7930*/  @!P0 BRA `(.L_x_137) ;  /* 0xfffffffc00f08947 */ /* 0x002fea000383ffff */
[----:B------:R-:W-:Y:S05]  /*7940*/  BRA `(.L_x_162) ;  /* 0xfffffff400ec7947 */ /* 0x000fea000383ffff */
.L_x_138:
[----:B0-----:R0:W1:Y:S02]  /*7950*/  SYNCS.PHASECHK.TRANS64.TRYWAIT P0, [R9+URZ], R4 ;  /* 0x00000004090075a7 */ /* 0x001064000800017f */
[----:B-1----:R-:W-:Y:S05]  /*7960*/  @!P0 NANOSLEEP.SYNCS 0x989680 ;  /* 0x009896800000895d */ /* 0x002fea0003900000 */
[----:B------:R-:W1:Y:S02]  /*7970*/  @!P0 SYNCS.PHASECHK.TRANS64 P0, [R9+URZ], R4 ;  /* 0x00000004090085a7 */ /* 0x000e64000800007f */
[----:B-1----:R-:W-:Y:S05]  /*7980*/  @!P0 BRA `(.L_x_138) ;  /* 0xfffffffc00f08947 */ /* 0x002fea000383ffff */
[----:B------:R-:W-:Y:S05]  /*7990*/  BRA `(.L_x_163) ;  /* 0xfffffff400fc7947 */ /* 0x000fea000383ffff */
.L_x_139:
[----:B0-----:R0:W1:Y:S02]  /*79a0*/  SYNCS.PHASECHK.TRANS64.TRYWAIT P0, [R6+URZ], R5 ;  /* 0x00000005060075a7 */ /* 0x001064000800017f */
[----:B-1----:R-:W-:Y:S05]  /*79b0*/  @!P0 NANOSLEEP.SYNCS 0x989680 ;  /* 0x009896800000895d */ /* 0x002fea0003900000 */
[----:B------:R-:W1:Y:S02]  /*79c0*/  @!P0 SYNCS.PHASECHK.TRANS64 P0, [R6+URZ], R5 ;  /* 0x00000005060085a7 */ /* 0x000e64000800007f */
[----:B-1----:R-:W-:Y:S05]  /*79d0*/  @!P0 BRA `(.L_x_139) ;  /* 0xfffffffc00f08947 */ /* 0x002fea000383ffff */
[----:B------:R-:W-:Y:S05]  /*79e0*/  BRA `(.L_x_164) ;  /* 0xfffffff800047947 */ /* 0x000fea000383ffff */
.L_x_165:
[----:B------:R-:W-:-:S00]  /*79f0*/  BRA `(.L_x_165) ;  /* 0xfffffffc00fc7947 */ /* 0x000fc0000383ffff */
[----:B------:R-:W-:-:S00]  /*7a00*/  NOP ;  /* 0x0000000000007918 */ /* 0x000fc00000000000 */
[----:B------:R-:W-:-:S00]  /*7a10*/  NOP ;  /* 0x0000000000007918 */ /* 0x000fc00000000000 */
[----:B------:R-:W-:-:S00]  /*7a20*/  NOP ;  /* 0x0000000000007918 */ /* 0x000fc00000000000 */
[----:B------:R-:W-:-:S00]  /*7a30*/  NOP ;  /* 0x0000000000007918 */ /* 0x000fc00000000000 */
[----:B------:R-:W-:-:S00]  /*7a40*/  NOP ;  /* 0x0000000000007918 */ /* 0x000fc00000000000 */
[----:B------:R-:W-:-:S00]  /*7a50*/  NOP ;  /* 0x0000000000007918 */ /* 0x000fc00000000000 */
[----:B------:R-:W-:-:S00]  /*7a60*/  NOP ;  /* 0x0000000000007918 */ /* 0x000fc00000000000 */
[----:B------:R-:W-:-:S00]  /*7a70*/  NOP ;  /* 0x0000000000007918 */ /* 0x000fc00000000000 */
.L_x_166:


//--------------------- .nv.shared._ZN7cutlass13device_kernelINS_4gemm6kernel13GemmUniversalIN4cute5tupleIJiiiiEEENS1_10collective13CollectiveMmaINS1_37MainloopSm90TmaGmmaWarpSpecializedFP8ILi18ENS5_IJNS4_1CILi1EEESB_SB_EEENS1_35KernelTmaWarpSpecializedCooperativeEEENS5_IJNSA_ILi128EEENSA_ILi64EEESG_EEENS_12float_e4m3_tENS5_IJlSB_lEEESI_SJ_NS4_8TiledMMAINS4_8MMA_AtomIJNS4_4SM904GMMA30MMA_64x64x32_F32E4M3E4M3_SS_TNILNSN_7ScaleInE1ELSP_1EEEEEENS4_6LayoutINS5_IJNSA_ILi2EEESB_SB_EEENS5_IJSB_NSA_ILi0EEESV_EEEEENS5_IJNS4_10UnderscoreESY_SY_EEEEENS4_13SM90_TMA_LOADENS4_14ComposedLayoutINS4_7SwizzleILi2ELi4ELi3EEENS4_18smem_ptr_flag_bitsILi8EEENSS_INS5_IJNSA_ILi8EEESG_EEENS5_IJSG_SB_EEEEEEEvNS4_8identityES11_S1B_vS1C_EENS_8epilogue10collective6detail29Sm90TmaWarpSpecializedAdapterINS1F_15DefaultEpilogueISI_SJ_SJ_NS1E_6thread17LinearCombinationISI_Li1EffLNS1J_9ScaleType4KindE0ELNS_15FloatRoundStyleE2ESI_EENS1_15EpilogueDefaultEEEEEvvEEEEvNT_6ParamsE --------------------------
	.section	.nv.shared._ZN7cutlass13device_kernelINS_4gemm6kernel13GemmUniversalIN4cute5tupleIJiiiiEEENS1_10collective13CollectiveMmaINS1_37MainloopSm90TmaGmmaWarpSpecializedFP8ILi18ENS5_IJNS4_1CILi1EEESB_SB_EEENS1_35KernelTmaWarpSpecializedCooperativeEEENS5_IJNSA_ILi128EEENSA_ILi64EEESG_EEENS_12float_e4m3_tENS5_IJlSB_lEEESI_SJ_NS4_8TiledMMAINS4_8MMA_AtomIJNS4_4SM904GMMA30MMA_64x64x32_F32E4M3E4M3_SS_TNILNSN_7ScaleInE1ELSP_1EEEEEENS4_6LayoutINS5_IJNSA_ILi2EEESB_SB_EEENS5_IJSB_NSA_ILi0EEESV_EEEEENS5_IJNS4_10UnderscoreESY_SY_EEEEENS4_13SM90_TMA_LOADENS4_14ComposedLayoutINS4_7SwizzleILi2ELi4ELi3EEENS4_18smem_ptr_flag_bitsILi8EEENSS_INS5_IJNSA_ILi8EEESG_EEENS5_IJSG_SB_EEEEEEEvNS4_8identityES11_S1B_vS1C_EENS_8epilogue10collective6detail29Sm90TmaWarpSpecializedAdapterINS1F_15DefaultEpilogueISI_SJ_SJ_NS1E_6thread17LinearCombinationISI_Li1EffLNS1J_9ScaleType4KindE0ELNS_15FloatRoundStyleE2ESI_EENS1_15EpilogueDefaultEEEEEvvEEEEvNT_6ParamsE,"aw",@nobits
	.sectionflags	@""
	.align	16
	.zero		1024


//--------------------- .nv.shared.reserved.0     --------------------------
	.section	.nv.shared.reserved.0,"aw",@nobits
	.weak		__nv_reservedSMEM_offset_0_alias
	.size		__nv_reservedSMEM_offset_0_alias, 0, 0
	.other		__nv_reservedSMEM_offset_0_alias,@"STO_CUDA_RESERVED_SHARED STV_DEFAULT"
__nv_reservedSMEM_offset_0_alias:
	.zero		0


//--------------------- .nv.global                --------------------------
	.section	.nv.global,"aw",@nobits
.nv.global:
	.type		_ZN40_INTERNAL_2c408e09_4_k_cu_31d650d6_262584cute1_E,@object
	.size		_ZN40_INTERNAL_2c408e09_4_k_cu_31d650d6_262584cute1_E,(_ZN40_INTERNAL_2c408e09_4_k_cu_31d650d6_262584cuda3std3__45__cpo6cbeginE - _ZN40_INTERNAL_2c408e09_4_k_cu_31d650d6_262584cute1_E)
_ZN40_INTERNAL_2c408e09_4_k_cu_31d650d6_262584cute1_E:
	.zero		1
	.type		_ZN40_INTERNAL_2c408e09_4_k_cu_31d650d6_262584cuda3std3__45__cpo6cbeginE,@object
	.size		_ZN40_INTERNAL_2c408e09_4_k_cu_31d650d6_262584cuda3std3__45__cpo6cbeginE,(_ZN40_INTERNAL_2c408e09_4_k_cu_31d650d6_262584cuda3std3__48in_placeE - _ZN40_INTERNAL_2c408e09_4_k_cu_31d650d6_262584cuda3std3__45__cpo6cbeginE)
_ZN40_INTERNAL_2c408e09_4_k_cu_31d650d6_262584cuda3std3__45__cpo6cbeginE:
	.zero		1
	.type		_ZN40_INTERNAL_2c408e09_4_k_cu_31d650d6_262584cuda3std3__48in_placeE,@object
	.size		_ZN40_INTERNAL_2c408e09_4_k_cu_31d650d6_262584cuda3std3__48in_placeE,(_ZN40_INTERNAL_2c408e09_4_k_cu_31d650d6_262584cuda3std6ranges3__45__cpo9iter_moveE - _ZN40_INTERNAL_2c408e09_4_k_cu_31d650d6_262584cuda3std3__48in_placeE)
_ZN40_INTERNAL_2c408e09_4_k_cu_31d650d6_262584cuda3std3__48in_placeE:
	.zero		1
	.type		_ZN40_INTERNAL_2c408e09_4_k_cu_31d650d6_262584cuda3std6ranges3__45__cpo9iter_moveE,@object
	.size		_ZN40_INTERNAL_2c408e09_4_k_cu_31d650d6_262584cuda3std6ranges3__45__cpo9iter_moveE,(_ZN40_INTERNAL_2c408e09_4_k_cu_31d650d6_262584cuda3std3__45__cpo5beginE - _ZN40_INTERNAL_2c408e09_4_k_cu_31d650d6_262584cuda3std6ranges3__45__cpo9iter_moveE)
_ZN40_INTERNAL_2c408e09_4_k_cu_31d650d6_262584cuda3std6ranges3__45__cpo9iter_moveE:
	.zero		1
	.type		_ZN40_INTERNAL_2c408e09_4_k_cu_31d650d6_262584cuda3std3__45__cpo5beginE,@object
	.size		_ZN40_INTERNAL_2c408e09_4_k_cu_31d650d6_262584cuda3std3__45__cpo5beginE,(_ZN40_INTERNAL_2c408e09_4_k_cu_31d650d6_262584cuda3std3__442_GLOBAL__N__2c408e09_4_k_cu_31d650d6_262586ignoreE - _ZN40_INTERNAL_2c408e09_4_k_cu_31d650d6_262584cuda3std3__45__cpo5beginE)
_ZN40_INTERNAL_2c408e09_4_k_cu_31d650d6_262584cuda3std3__45__cpo5beginE:
	.zero		1
	.type		_ZN40_INTERNAL_2c408e09_4_k_cu_31d650d6_262584cuda3std3__442_GLOBAL__N__2c408e09_4_k_cu_31d650d6_262586ignoreE,@object
	.size		_ZN40_INTERNAL_2c408e09_4_k_cu_31d650d6_262584cuda3std3__442_GLOBAL__N__2c408e09_4_k_cu_31d650d6_262586ignoreE,(_ZN40_INTERNAL_2c408e09_4_k_cu_31d650d6_262584cute7productE - _ZN40_INTERNAL_2c408e09_4_k_cu_31d650d6_262584cuda3std3__442_GLOBAL__N__2c408e09_4_k_cu_31d650d6_262586ignoreE)
_ZN40_INTERNAL_2c408e09_4_k_cu_31d650d6_262584cuda3std3__442_GLOBAL__N__2c408e09_4_k_cu_31d650d6_262586ignoreE:
	.zero		1
	.type		_ZN40_INTERNAL_2c408e09_4_k_cu_31d650d6_262584cute7productE,@object
	.size		_ZN40_INTERNAL_2c408e09_4_k_cu_31d650d6_262584cute7productE,(_ZN40_INTERNAL_2c408e09_4_k_cu_31d650d6_262584cuda3std3__45__cpo3endE - _ZN40_INTERNAL_2c408e09_4_k_cu_31d650d6_262584cute7productE)
_ZN40_INTERNAL_2c408e09_4_k_cu_31d650d6_262584cute7productE:
	.zero		1
	.type		_ZN40_INTERNAL_2c408e09_4_k_cu_31d650d6_262584cuda3std3__45__cpo3endE,@object
	.size		_ZN40_INTERNAL_2c408e09_4_k_cu_31d650d6_262584cuda3std3__45__cpo3endE,(_ZN40_INTERNAL_2c408e09_4_k_cu_31d650d6_262584cuda3std3__419piecewise_constructE - _ZN40_INTERNAL_2c408e09_4_k_cu_31d650d6_262584cuda3std3__45__cpo3endE)
_ZN40_INTERNAL_2c408e09_4_k_cu_31d650d6_262584cuda3std3__45__cpo3endE:
	.zero		1
	.type		_ZN40_INTERNAL_2c408e09_4_k_cu_31d650d6_262584cuda3std3__419piecewise_constructE,@object
	.size		_ZN40_INTERNAL_2c408e09_4_k_cu_31d650d6_262584cuda3std3__419piecewise_constructE,(_ZN40_INTERNAL_2c408e09_4_k_cu_31d650d6_262584cuda3std3__45__cpo4cendE - _ZN40_INTERNAL_2c408e09_4_k_cu_31d650d6_262584cuda3std3__419piecewise_constructE)
_ZN40_INTERNAL_2c408e09_4_k_cu_31d650d6_262584cuda3std3__419piecewise_constructE:
	.zero		1
	.type		_ZN40_INTERNAL_2c408e09_4_k_cu_31d650d6_262584cuda3std3__45__cpo4cendE,@object
	.size		_ZN40_INTERNAL_2c408e09_4_k_cu_31d650d6_262584cuda3std3__45__cpo4cendE,(_ZN40_INTERNAL_2c408e09_4_k_cu_31d650d6_262584cuda3std6ranges3__45__cpo4swapE - _ZN40_INTERNAL_2c408e09_4_k_cu_31d650d6_262584cuda3std3__45__cpo4cendE)
_ZN40_INTERNAL_2c408e09_4_k_cu_31d650d6_262584cuda3std3__45__cpo4cendE:
	.zero		1
	.type		_ZN40_INTERNAL_2c408e09_4_k_cu_31d650d6_262584cuda3std6ranges3__45__cpo4swapE,@object
	.size		_ZN40_INTERNAL_2c408e09_4_k_cu_31d650d6_262584cuda3std6ranges3__45__cpo4swapE,(.L_7 - _ZN40_INTERNAL_2c408e09_4_k_cu_31d650d6_262584cuda3std6ranges3__45__cpo4swapE)
_ZN40_INTERNAL_2c408e09_4_k_cu_31d650d6_262584cuda3std6ranges3__45__cpo4swapE:
	.zero		1
.L_7:


//--------------------- .nv.constant0._ZN7cutlass13device_kernelINS_4gemm6kernel13GemmUniversalIN4cute5tupleIJiiiiEEENS1_10collective13CollectiveMmaINS1_37MainloopSm90TmaGmmaWarpSpecializedFP8ILi18ENS5_IJNS4_1CILi1EEESB_SB_EEENS1_35KernelTmaWarpSpecializedCooperativeEEENS5_IJNSA_ILi128EEENSA_ILi64EEESG_EEENS_12float_e4m3_tENS5_IJlSB_lEEESI_SJ_NS4_8TiledMMAINS4_8MMA_AtomIJNS4_4SM904GMMA30MMA_64x64x32_F32E4M3E4M3_SS_TNILNSN_7ScaleInE1ELSP_1EEEEEENS4_6LayoutINS5_IJNSA_ILi2EEESB_SB_EEENS5_IJSB_NSA_ILi0EEESV_EEEEENS5_IJNS4_10UnderscoreESY_SY_EEEEENS4_13SM90_TMA_LOADENS4_14ComposedLayoutINS4_7SwizzleILi2ELi4ELi3EEENS4_18smem_ptr_flag_bitsILi8EEENSS_INS5_IJNSA_ILi8EEESG_EEENS5_IJSG_SB_EEEEEEEvNS4_8identityES11_S1B_vS1C_EENS_8epilogue10collective6detail29Sm90TmaWarpSpecializedAdapterINS1F_15DefaultEpilogueISI_SJ_SJ_NS1E_6thread17LinearCombinationISI_Li1EffLNS1J_9ScaleType4KindE0ELNS_15FloatRoundStyleE2ESI_EENS1_15EpilogueDefaultEEEEEvvEEEEvNT_6ParamsE --------------------------
	.section	.nv.constant0._ZN7cutlass13device_kernelINS_4gemm6kernel13GemmUniversalIN4cute5tupleIJiiiiEEENS1_10collective13CollectiveMmaINS1_37MainloopSm90TmaGmmaWarpSpecializedFP8ILi18ENS5_IJNS4_1CILi1EEESB_SB_EEENS1_35KernelTmaWarpSpecializedCooperativeEEENS5_IJNSA_ILi128EEENSA_ILi64EEESG_EEENS_12float_e4m3_tENS5_IJlSB_lEEESI_SJ_NS4_8TiledMMAINS4_8MMA_AtomIJNS4_4SM904GMMA30MMA_64x64x32_F32E4M3E4M3_SS_TNILNSN_7ScaleInE1ELSP_1EEEEEENS4_6LayoutINS5_IJNSA_ILi2EEESB_SB_EEENS5_IJSB_NSA_ILi0EEESV_EEEEENS5_IJNS4_10UnderscoreESY_SY_EEEEENS4_13SM90_TMA_LOADENS4_14ComposedLayoutINS4_7SwizzleILi2ELi4ELi3EEENS4_18smem_ptr_flag_bitsILi8EEENSS_INS5_IJNSA_ILi8EEESG_EEENS5_IJSG_SB_EEEEEEEvNS4_8identityES11_S1B_vS1C_EENS_8epilogue10collective6detail29Sm90TmaWarpSpecializedAdapterINS1F_15DefaultEpilogueISI_SJ_SJ_NS1E_6thread17LinearCombinationISI_Li1EffLNS1J_9ScaleType4KindE0ELNS_15FloatRoundStyleE2ESI_EENS1_15EpilogueDefaultEEEEEvvEEEEvNT_6ParamsE,"a",@progbits
	.sectionflags	@""
	.align	4
.nv.constant0._ZN7cutlass13device_kernelINS_4gemm6kernel13GemmUniversalIN4cute5tupleIJiiiiEEENS1_10collective13CollectiveMmaINS1_37MainloopSm90TmaGmmaWarpSpecializedFP8ILi18ENS5_IJNS4_1CILi1EEESB_SB_EEENS1_35KernelTmaWarpSpecializedCooperativeEEENS5_IJNSA_ILi128EEENSA_ILi64EEESG_EEENS_12float_e4m3_tENS5_IJlSB_lEEESI_SJ_NS4_8TiledMMAINS4_8MMA_AtomIJNS4_4SM904GMMA30MMA_64x64x32_F32E4M3E4M3_SS_TNILNSN_7ScaleInE1ELSP_1EEEEEENS4_6LayoutINS5_IJNSA_ILi2EEESB_SB_EEENS5_IJSB_NSA_ILi0EEESV_EEEEENS5_IJNS4_10UnderscoreESY_SY_EEEEENS4_13SM90_TMA_LOADENS4_14ComposedLayoutINS4_7SwizzleILi2ELi4ELi3EEENS4_18smem_ptr_flag_bitsILi8EEENSS_INS5_IJNSA_ILi8EEESG_EEENS5_IJSG_SB_EEEEEEEvNS4_8identityES11_S1B_vS1C_EENS_8epilogue10collective6detail29Sm90TmaWarpSpecializedAdapterINS1F_15DefaultEpilogueISI_SJ_SJ_NS1E_6thread17LinearCombinationISI_Li1EffLNS1J_9ScaleType4KindE0ELNS_15FloatRoundStyleE2ESI_EENS1_15EpilogueDefaultEEEEEvvEEEEvNT_6ParamsE:
	.zero		1664


//--------------------- SYMBOLS --------------------------

	.type		.nv.reservedSmem.offset0,@object
	.size		.nv.reservedSmem.offset0,0x4
